//
// Generated by NVIDIA NVVM Compiler
//
// Compiler Build ID: CL-36424714
// Cuda compilation tools, release 13.0, V13.0.88
// Based on NVVM 20.0.0
//

.version 9.0
.target sm_100
.address_size 64

	// .globl	_Z4initPfj
.global .align 4 .b8 precalc_xorwow_matrix[102400];
.global .align 4 .b8 precalc_xorwow_offset_matrix[102400];
.global .align 4 .b8 mrg32k3aM1[2304];
.global .align 4 .b8 mrg32k3aM2[2304];
.global .align 4 .b8 mrg32k3aM1SubSeq[2016];
.global .align 4 .b8 mrg32k3aM2SubSeq[2016];
.global .align 4 .b8 mrg32k3aM1Seq[2304];
.global .align 4 .b8 mrg32k3aM2Seq[2304];
.const .align 8 .b8 __cr_lgamma_table[72];
// _ZZ11matMulTiledPfS_S_E5mem_a has been demoted
// _ZZ11matMulTiledPfS_S_E5mem_b has been demoted

.visible .entry _Z4initPfj(
	.param .u64 .ptr .align 1 _Z4initPfj_param_0,
	.param .u32 _Z4initPfj_param_1
)
{
	.local .align 8 .b8 	__local_depot0[48];
	.reg .b64 	%SP;
	.reg .b64 	%SPL;
	.reg .pred 	%p<66>;
	.reg .b32 	%r<1199>;
	.reg .b32 	%f<4>;
	.reg .b64 	%rd<27>;

	mov.u64 	%SPL, __local_depot0;
	ld.param.u64 	%rd10, [_Z4initPfj_param_0];
	ld.param.u32 	%r542, [_Z4initPfj_param_1];
	mov.u32 	%r543, %ctaid.y;
	mov.u32 	%r544, %ntid.y;
	mov.u32 	%r545, %tid.y;
	mad.lo.s32 	%r1, %r543, %r544, %r545;
	mov.u32 	%r546, %ctaid.x;
	mov.u32 	%r547, %ntid.x;
	mov.u32 	%r548, %tid.x;
	mad.lo.s32 	%r2, %r546, %r547, %r548;
	setp.gt.u32 	%p1, %r1, 1950;
	setp.gt.s32 	%p2, %r2, 1950;
	or.pred  	%p3, %p1, %p2;
	@%p3 bra 	$L__BB0_117;
	add.u64 	%rd1, %SPL, 0;
	mad.lo.s32 	%r549, %r1, 1951, %r2;
	cvt.s64.s32 	%rd2, %r549;
	xor.b32  	%r550, %r542, -1429050551;
	mul.lo.s32 	%r3, %r550, 1099087573;
	add.s32 	%r551, %r3, -638133224;
	add.s32 	%r935, %r3, 123456789;
	st.local.v2.u32 	[%rd1], {%r551, %r935};
	xor.b32  	%r552, %r3, 362436069;
	mov.b32 	%r553, -123459836;
	st.local.v2.u32 	[%rd1+8], {%r552, %r553};
	add.s32 	%r931, %r3, 5783321;
	mov.b32 	%r554, -589760388;
	st.local.v2.u32 	[%rd1+16], {%r554, %r931};
	setp.eq.s32 	%p4, %r549, 0;
	@%p4 bra 	$L__BB0_116;
	mov.b32 	%r918, 0;
	mov.u64 	%rd13, precalc_xorwow_matrix;
	mov.u64 	%rd26, %rd2;
$L__BB0_3:
	mov.u64 	%rd3, %rd26;
	and.b64  	%rd4, %rd3, 3;
	setp.eq.s64 	%p5, %rd4, 0;
	@%p5 bra 	$L__BB0_115;
	mul.wide.u32 	%rd12, %r918, 3200;
	add.s64 	%rd5, %rd13, %rd12;
	mov.b32 	%r931, 0;
	mov.u32 	%r932, %r931;
	mov.u32 	%r933, %r931;
	mov.u32 	%r934, %r931;
	mov.u32 	%r935, %r931;
	mov.u32 	%r924, %r931;
$L__BB0_5:
	mul.wide.u32 	%rd14, %r924, 4;
	add.s64 	%rd15, %rd1, %rd14;
	ld.local.u32 	%r15, [%rd15+4];
	shl.b32 	%r16, %r924, 5;
	mov.b32 	%r930, 0;
$L__BB0_6:
	.pragma "nounroll";
	shr.u32 	%r558, %r15, %r930;
	and.b32  	%r559, %r558, 1;
	setp.eq.b32 	%p6, %r559, 1;
	not.pred 	%p7, %p6;
	add.s32 	%r560, %r16, %r930;
	mul.lo.s32 	%r561, %r560, 5;
	mul.wide.u32 	%rd16, %r561, 4;
	add.s64 	%rd6, %rd5, %rd16;
	@%p7 bra 	$L__BB0_8;
	ld.global.u32 	%r562, [%rd6];
	xor.b32  	%r935, %r935, %r562;
	ld.global.u32 	%r563, [%rd6+4];
	xor.b32  	%r934, %r934, %r563;
	ld.global.u32 	%r564, [%rd6+8];
	xor.b32  	%r933, %r933, %r564;
	ld.global.u32 	%r565, [%rd6+12];
	xor.b32  	%r932, %r932, %r565;
	ld.global.u32 	%r566, [%rd6+16];
	xor.b32  	%r931, %r931, %r566;
$L__BB0_8:
	and.b32  	%r568, %r558, 2;
	setp.eq.s32 	%p8, %r568, 0;
	@%p8 bra 	$L__BB0_10;
	ld.global.u32 	%r569, [%rd6+20];
	xor.b32  	%r935, %r935, %r569;
	ld.global.u32 	%r570, [%rd6+24];
	xor.b32  	%r934, %r934, %r570;
	ld.global.u32 	%r571, [%rd6+28];
	xor.b32  	%r933, %r933, %r571;
	ld.global.u32 	%r572, [%rd6+32];
	xor.b32  	%r932, %r932, %r572;
	ld.global.u32 	%r573, [%rd6+36];
	xor.b32  	%r931, %r931, %r573;
$L__BB0_10:
	and.b32  	%r575, %r558, 4;
	setp.eq.s32 	%p9, %r575, 0;
	@%p9 bra 	$L__BB0_12;
	ld.global.u32 	%r576, [%rd6+40];
	xor.b32  	%r935, %r935, %r576;
	ld.global.u32 	%r577, [%rd6+44];
	xor.b32  	%r934, %r934, %r577;
	ld.global.u32 	%r578, [%rd6+48];
	xor.b32  	%r933, %r933, %r578;
	ld.global.u32 	%r579, [%rd6+52];
	xor.b32  	%r932, %r932, %r579;
	ld.global.u32 	%r580, [%rd6+56];
	xor.b32  	%r931, %r931, %r580;
$L__BB0_12:
	and.b32  	%r582, %r558, 8;
	setp.eq.s32 	%p10, %r582, 0;
	@%p10 bra 	$L__BB0_14;
	ld.global.u32 	%r583, [%rd6+60];
	xor.b32  	%r935, %r935, %r583;
	ld.global.u32 	%r584, [%rd6+64];
	xor.b32  	%r934, %r934, %r584;
	ld.global.u32 	%r585, [%rd6+68];
	xor.b32  	%r933, %r933, %r585;
	ld.global.u32 	%r586, [%rd6+72];
	xor.b32  	%r932, %r932, %r586;
	ld.global.u32 	%r587, [%rd6+76];
	xor.b32  	%r931, %r931, %r587;
$L__BB0_14:
	and.b32  	%r589, %r558, 16;
	setp.eq.s32 	%p11, %r589, 0;
	@%p11 bra 	$L__BB0_16;
	ld.global.u32 	%r590, [%rd6+80];
	xor.b32  	%r935, %r935, %r590;
	ld.global.u32 	%r591, [%rd6+84];
	xor.b32  	%r934, %r934, %r591;
	ld.global.u32 	%r592, [%rd6+88];
	xor.b32  	%r933, %r933, %r592;
	ld.global.u32 	%r593, [%rd6+92];
	xor.b32  	%r932, %r932, %r593;
	ld.global.u32 	%r594, [%rd6+96];
	xor.b32  	%r931, %r931, %r594;
$L__BB0_16:
	and.b32  	%r596, %r558, 32;
	setp.eq.s32 	%p12, %r596, 0;
	@%p12 bra 	$L__BB0_18;
	ld.global.u32 	%r597, [%rd6+100];
	xor.b32  	%r935, %r935, %r597;
	ld.global.u32 	%r598, [%rd6+104];
	xor.b32  	%r934, %r934, %r598;
	ld.global.u32 	%r599, [%rd6+108];
	xor.b32  	%r933, %r933, %r599;
	ld.global.u32 	%r600, [%rd6+112];
	xor.b32  	%r932, %r932, %r600;
	ld.global.u32 	%r601, [%rd6+116];
	xor.b32  	%r931, %r931, %r601;
$L__BB0_18:
	and.b32  	%r603, %r558, 64;
	setp.eq.s32 	%p13, %r603, 0;
	@%p13 bra 	$L__BB0_20;
	ld.global.u32 	%r604, [%rd6+120];
	xor.b32  	%r935, %r935, %r604;
	ld.global.u32 	%r605, [%rd6+124];
	xor.b32  	%r934, %r934, %r605;
	ld.global.u32 	%r606, [%rd6+128];
	xor.b32  	%r933, %r933, %r606;
	ld.global.u32 	%r607, [%rd6+132];
	xor.b32  	%r932, %r932, %r607;
	ld.global.u32 	%r608, [%rd6+136];
	xor.b32  	%r931, %r931, %r608;
$L__BB0_20:
	and.b32  	%r610, %r558, 128;
	setp.eq.s32 	%p14, %r610, 0;
	@%p14 bra 	$L__BB0_22;
	ld.global.u32 	%r611, [%rd6+140];
	xor.b32  	%r935, %r935, %r611;
	ld.global.u32 	%r612, [%rd6+144];
	xor.b32  	%r934, %r934, %r612;
	ld.global.u32 	%r613, [%rd6+148];
	xor.b32  	%r933, %r933, %r613;
	ld.global.u32 	%r614, [%rd6+152];
	xor.b32  	%r932, %r932, %r614;
	ld.global.u32 	%r615, [%rd6+156];
	xor.b32  	%r931, %r931, %r615;
$L__BB0_22:
	and.b32  	%r617, %r558, 256;
	setp.eq.s32 	%p15, %r617, 0;
	@%p15 bra 	$L__BB0_24;
	ld.global.u32 	%r618, [%rd6+160];
	xor.b32  	%r935, %r935, %r618;
	ld.global.u32 	%r619, [%rd6+164];
	xor.b32  	%r934, %r934, %r619;
	ld.global.u32 	%r620, [%rd6+168];
	xor.b32  	%r933, %r933, %r620;
	ld.global.u32 	%r621, [%rd6+172];
	xor.b32  	%r932, %r932, %r621;
	ld.global.u32 	%r622, [%rd6+176];
	xor.b32  	%r931, %r931, %r622;
$L__BB0_24:
	and.b32  	%r624, %r558, 512;
	setp.eq.s32 	%p16, %r624, 0;
	@%p16 bra 	$L__BB0_26;
	ld.global.u32 	%r625, [%rd6+180];
	xor.b32  	%r935, %r935, %r625;
	ld.global.u32 	%r626, [%rd6+184];
	xor.b32  	%r934, %r934, %r626;
	ld.global.u32 	%r627, [%rd6+188];
	xor.b32  	%r933, %r933, %r627;
	ld.global.u32 	%r628, [%rd6+192];
	xor.b32  	%r932, %r932, %r628;
	ld.global.u32 	%r629, [%rd6+196];
	xor.b32  	%r931, %r931, %r629;
$L__BB0_26:
	and.b32  	%r631, %r558, 1024;
	setp.eq.s32 	%p17, %r631, 0;
	@%p17 bra 	$L__BB0_28;
	ld.global.u32 	%r632, [%rd6+200];
	xor.b32  	%r935, %r935, %r632;
	ld.global.u32 	%r633, [%rd6+204];
	xor.b32  	%r934, %r934, %r633;
	ld.global.u32 	%r634, [%rd6+208];
	xor.b32  	%r933, %r933, %r634;
	ld.global.u32 	%r635, [%rd6+212];
	xor.b32  	%r932, %r932, %r635;
	ld.global.u32 	%r636, [%rd6+216];
	xor.b32  	%r931, %r931, %r636;
$L__BB0_28:
	and.b32  	%r638, %r558, 2048;
	setp.eq.s32 	%p18, %r638, 0;
	@%p18 bra 	$L__BB0_30;
	ld.global.u32 	%r639, [%rd6+220];
	xor.b32  	%r935, %r935, %r639;
	ld.global.u32 	%r640, [%rd6+224];
	xor.b32  	%r934, %r934, %r640;
	ld.global.u32 	%r641, [%rd6+228];
	xor.b32  	%r933, %r933, %r641;
	ld.global.u32 	%r642, [%rd6+232];
	xor.b32  	%r932, %r932, %r642;
	ld.global.u32 	%r643, [%rd6+236];
	xor.b32  	%r931, %r931, %r643;
$L__BB0_30:
	and.b32  	%r645, %r558, 4096;
	setp.eq.s32 	%p19, %r645, 0;
	@%p19 bra 	$L__BB0_32;
	ld.global.u32 	%r646, [%rd6+240];
	xor.b32  	%r935, %r935, %r646;
	ld.global.u32 	%r647, [%rd6+244];
	xor.b32  	%r934, %r934, %r647;
	ld.global.u32 	%r648, [%rd6+248];
	xor.b32  	%r933, %r933, %r648;
	ld.global.u32 	%r649, [%rd6+252];
	xor.b32  	%r932, %r932, %r649;
	ld.global.u32 	%r650, [%rd6+256];
	xor.b32  	%r931, %r931, %r650;
$L__BB0_32:
	and.b32  	%r652, %r558, 8192;
	setp.eq.s32 	%p20, %r652, 0;
	@%p20 bra 	$L__BB0_34;
	ld.global.u32 	%r653, [%rd6+260];
	xor.b32  	%r935, %r935, %r653;
	ld.global.u32 	%r654, [%rd6+264];
	xor.b32  	%r934, %r934, %r654;
	ld.global.u32 	%r655, [%rd6+268];
	xor.b32  	%r933, %r933, %r655;
	ld.global.u32 	%r656, [%rd6+272];
	xor.b32  	%r932, %r932, %r656;
	ld.global.u32 	%r657, [%rd6+276];
	xor.b32  	%r931, %r931, %r657;
$L__BB0_34:
	and.b32  	%r659, %r558, 16384;
	setp.eq.s32 	%p21, %r659, 0;
	@%p21 bra 	$L__BB0_36;
	ld.global.u32 	%r660, [%rd6+280];
	xor.b32  	%r935, %r935, %r660;
	ld.global.u32 	%r661, [%rd6+284];
	xor.b32  	%r934, %r934, %r661;
	ld.global.u32 	%r662, [%rd6+288];
	xor.b32  	%r933, %r933, %r662;
	ld.global.u32 	%r663, [%rd6+292];
	xor.b32  	%r932, %r932, %r663;
	ld.global.u32 	%r664, [%rd6+296];
	xor.b32  	%r931, %r931, %r664;
$L__BB0_36:
	and.b32  	%r666, %r558, 32768;
	setp.eq.s32 	%p22, %r666, 0;
	@%p22 bra 	$L__BB0_38;
	ld.global.u32 	%r667, [%rd6+300];
	xor.b32  	%r935, %r935, %r667;
	ld.global.u32 	%r668, [%rd6+304];
	xor.b32  	%r934, %r934, %r668;
	ld.global.u32 	%r669, [%rd6+308];
	xor.b32  	%r933, %r933, %r669;
	ld.global.u32 	%r670, [%rd6+312];
	xor.b32  	%r932, %r932, %r670;
	ld.global.u32 	%r671, [%rd6+316];
	xor.b32  	%r931, %r931, %r671;
$L__BB0_38:
	add.s32 	%r930, %r930, 16;
	setp.ne.s32 	%p23, %r930, 32;
	@%p23 bra 	$L__BB0_6;
	mad.lo.s32 	%r672, %r924, -31, %r16;
	add.s32 	%r924, %r672, 1;
	setp.ne.s32 	%p24, %r924, 5;
	@%p24 bra 	$L__BB0_5;
	st.local.u32 	[%rd1+4], %r935;
	st.local.v2.u32 	[%rd1+8], {%r934, %r933};
	st.local.v2.u32 	[%rd1+16], {%r932, %r931};
	setp.eq.s64 	%p25, %rd4, 1;
	@%p25 bra 	$L__BB0_115;
	mov.b32 	%r931, 0;
	mov.u32 	%r1024, %r931;
	mov.u32 	%r1025, %r931;
	mov.u32 	%r1026, %r931;
	mov.u32 	%r935, %r931;
	mov.u32 	%r1016, %r931;
$L__BB0_42:
	mul.wide.u32 	%rd17, %r1016, 4;
	add.s64 	%rd18, %rd1, %rd17;
	ld.local.u32 	%r191, [%rd18+4];
	shl.b32 	%r192, %r1016, 5;
	mov.b32 	%r1022, 0;
$L__BB0_43:
	.pragma "nounroll";
	shr.u32 	%r675, %r191, %r1022;
	and.b32  	%r676, %r675, 1;
	setp.eq.b32 	%p26, %r676, 1;
	not.pred 	%p27, %p26;
	add.s32 	%r677, %r192, %r1022;
	mul.lo.s32 	%r678, %r677, 5;
	mul.wide.u32 	%rd19, %r678, 4;
	add.s64 	%rd7, %rd5, %rd19;
	@%p27 bra 	$L__BB0_45;
	ld.global.u32 	%r679, [%rd7];
	xor.b32  	%r935, %r935, %r679;
	ld.global.u32 	%r680, [%rd7+4];
	xor.b32  	%r1026, %r1026, %r680;
	ld.global.u32 	%r681, [%rd7+8];
	xor.b32  	%r1025, %r1025, %r681;
	ld.global.u32 	%r682, [%rd7+12];
	xor.b32  	%r1024, %r1024, %r682;
	ld.global.u32 	%r683, [%rd7+16];
	xor.b32  	%r931, %r931, %r683;
$L__BB0_45:
	and.b32  	%r685, %r675, 2;
	setp.eq.s32 	%p28, %r685, 0;
	@%p28 bra 	$L__BB0_47;
	ld.global.u32 	%r686, [%rd7+20];
	xor.b32  	%r935, %r935, %r686;
	ld.global.u32 	%r687, [%rd7+24];
	xor.b32  	%r1026, %r1026, %r687;
	ld.global.u32 	%r688, [%rd7+28];
	xor.b32  	%r1025, %r1025, %r688;
	ld.global.u32 	%r689, [%rd7+32];
	xor.b32  	%r1024, %r1024, %r689;
	ld.global.u32 	%r690, [%rd7+36];
	xor.b32  	%r931, %r931, %r690;
$L__BB0_47:
	and.b32  	%r692, %r675, 4;
	setp.eq.s32 	%p29, %r692, 0;
	@%p29 bra 	$L__BB0_49;
	ld.global.u32 	%r693, [%rd7+40];
	xor.b32  	%r935, %r935, %r693;
	ld.global.u32 	%r694, [%rd7+44];
	xor.b32  	%r1026, %r1026, %r694;
	ld.global.u32 	%r695, [%rd7+48];
	xor.b32  	%r1025, %r1025, %r695;
	ld.global.u32 	%r696, [%rd7+52];
	xor.b32  	%r1024, %r1024, %r696;
	ld.global.u32 	%r697, [%rd7+56];
	xor.b32  	%r931, %r931, %r697;
$L__BB0_49:
	and.b32  	%r699, %r675, 8;
	setp.eq.s32 	%p30, %r699, 0;
	@%p30 bra 	$L__BB0_51;
	ld.global.u32 	%r700, [%rd7+60];
	xor.b32  	%r935, %r935, %r700;
	ld.global.u32 	%r701, [%rd7+64];
	xor.b32  	%r1026, %r1026, %r701;
	ld.global.u32 	%r702, [%rd7+68];
	xor.b32  	%r1025, %r1025, %r702;
	ld.global.u32 	%r703, [%rd7+72];
	xor.b32  	%r1024, %r1024, %r703;
	ld.global.u32 	%r704, [%rd7+76];
	xor.b32  	%r931, %r931, %r704;
$L__BB0_51:
	and.b32  	%r706, %r675, 16;
	setp.eq.s32 	%p31, %r706, 0;
	@%p31 bra 	$L__BB0_53;
	ld.global.u32 	%r707, [%rd7+80];
	xor.b32  	%r935, %r935, %r707;
	ld.global.u32 	%r708, [%rd7+84];
	xor.b32  	%r1026, %r1026, %r708;
	ld.global.u32 	%r709, [%rd7+88];
	xor.b32  	%r1025, %r1025, %r709;
	ld.global.u32 	%r710, [%rd7+92];
	xor.b32  	%r1024, %r1024, %r710;
	ld.global.u32 	%r711, [%rd7+96];
	xor.b32  	%r931, %r931, %r711;
$L__BB0_53:
	and.b32  	%r713, %r675, 32;
	setp.eq.s32 	%p32, %r713, 0;
	@%p32 bra 	$L__BB0_55;
	ld.global.u32 	%r714, [%rd7+100];
	xor.b32  	%r935, %r935, %r714;
	ld.global.u32 	%r715, [%rd7+104];
	xor.b32  	%r1026, %r1026, %r715;
	ld.global.u32 	%r716, [%rd7+108];
	xor.b32  	%r1025, %r1025, %r716;
	ld.global.u32 	%r717, [%rd7+112];
	xor.b32  	%r1024, %r1024, %r717;
	ld.global.u32 	%r718, [%rd7+116];
	xor.b32  	%r931, %r931, %r718;
$L__BB0_55:
	and.b32  	%r720, %r675, 64;
	setp.eq.s32 	%p33, %r720, 0;
	@%p33 bra 	$L__BB0_57;
	ld.global.u32 	%r721, [%rd7+120];
	xor.b32  	%r935, %r935, %r721;
	ld.global.u32 	%r722, [%rd7+124];
	xor.b32  	%r1026, %r1026, %r722;
	ld.global.u32 	%r723, [%rd7+128];
	xor.b32  	%r1025, %r1025, %r723;
	ld.global.u32 	%r724, [%rd7+132];
	xor.b32  	%r1024, %r1024, %r724;
	ld.global.u32 	%r725, [%rd7+136];
	xor.b32  	%r931, %r931, %r725;
$L__BB0_57:
	and.b32  	%r727, %r675, 128;
	setp.eq.s32 	%p34, %r727, 0;
	@%p34 bra 	$L__BB0_59;
	ld.global.u32 	%r728, [%rd7+140];
	xor.b32  	%r935, %r935, %r728;
	ld.global.u32 	%r729, [%rd7+144];
	xor.b32  	%r1026, %r1026, %r729;
	ld.global.u32 	%r730, [%rd7+148];
	xor.b32  	%r1025, %r1025, %r730;
	ld.global.u32 	%r731, [%rd7+152];
	xor.b32  	%r1024, %r1024, %r731;
	ld.global.u32 	%r732, [%rd7+156];
	xor.b32  	%r931, %r931, %r732;
$L__BB0_59:
	and.b32  	%r734, %r675, 256;
	setp.eq.s32 	%p35, %r734, 0;
	@%p35 bra 	$L__BB0_61;
	ld.global.u32 	%r735, [%rd7+160];
	xor.b32  	%r935, %r935, %r735;
	ld.global.u32 	%r736, [%rd7+164];
	xor.b32  	%r1026, %r1026, %r736;
	ld.global.u32 	%r737, [%rd7+168];
	xor.b32  	%r1025, %r1025, %r737;
	ld.global.u32 	%r738, [%rd7+172];
	xor.b32  	%r1024, %r1024, %r738;
	ld.global.u32 	%r739, [%rd7+176];
	xor.b32  	%r931, %r931, %r739;
$L__BB0_61:
	and.b32  	%r741, %r675, 512;
	setp.eq.s32 	%p36, %r741, 0;
	@%p36 bra 	$L__BB0_63;
	ld.global.u32 	%r742, [%rd7+180];
	xor.b32  	%r935, %r935, %r742;
	ld.global.u32 	%r743, [%rd7+184];
	xor.b32  	%r1026, %r1026, %r743;
	ld.global.u32 	%r744, [%rd7+188];
	xor.b32  	%r1025, %r1025, %r744;
	ld.global.u32 	%r745, [%rd7+192];
	xor.b32  	%r1024, %r1024, %r745;
	ld.global.u32 	%r746, [%rd7+196];
	xor.b32  	%r931, %r931, %r746;
$L__BB0_63:
	and.b32  	%r748, %r675, 1024;
	setp.eq.s32 	%p37, %r748, 0;
	@%p37 bra 	$L__BB0_65;
	ld.global.u32 	%r749, [%rd7+200];
	xor.b32  	%r935, %r935, %r749;
	ld.global.u32 	%r750, [%rd7+204];
	xor.b32  	%r1026, %r1026, %r750;
	ld.global.u32 	%r751, [%rd7+208];
	xor.b32  	%r1025, %r1025, %r751;
	ld.global.u32 	%r752, [%rd7+212];
	xor.b32  	%r1024, %r1024, %r752;
	ld.global.u32 	%r753, [%rd7+216];
	xor.b32  	%r931, %r931, %r753;
$L__BB0_65:
	and.b32  	%r755, %r675, 2048;
	setp.eq.s32 	%p38, %r755, 0;
	@%p38 bra 	$L__BB0_67;
	ld.global.u32 	%r756, [%rd7+220];
	xor.b32  	%r935, %r935, %r756;
	ld.global.u32 	%r757, [%rd7+224];
	xor.b32  	%r1026, %r1026, %r757;
	ld.global.u32 	%r758, [%rd7+228];
	xor.b32  	%r1025, %r1025, %r758;
	ld.global.u32 	%r759, [%rd7+232];
	xor.b32  	%r1024, %r1024, %r759;
	ld.global.u32 	%r760, [%rd7+236];
	xor.b32  	%r931, %r931, %r760;
$L__BB0_67:
	and.b32  	%r762, %r675, 4096;
	setp.eq.s32 	%p39, %r762, 0;
	@%p39 bra 	$L__BB0_69;
	ld.global.u32 	%r763, [%rd7+240];
	xor.b32  	%r935, %r935, %r763;
	ld.global.u32 	%r764, [%rd7+244];
	xor.b32  	%r1026, %r1026, %r764;
	ld.global.u32 	%r765, [%rd7+248];
	xor.b32  	%r1025, %r1025, %r765;
	ld.global.u32 	%r766, [%rd7+252];
	xor.b32  	%r1024, %r1024, %r766;
	ld.global.u32 	%r767, [%rd7+256];
	xor.b32  	%r931, %r931, %r767;
$L__BB0_69:
	and.b32  	%r769, %r675, 8192;
	setp.eq.s32 	%p40, %r769, 0;
	@%p40 bra 	$L__BB0_71;
	ld.global.u32 	%r770, [%rd7+260];
	xor.b32  	%r935, %r935, %r770;
	ld.global.u32 	%r771, [%rd7+264];
	xor.b32  	%r1026, %r1026, %r771;
	ld.global.u32 	%r772, [%rd7+268];
	xor.b32  	%r1025, %r1025, %r772;
	ld.global.u32 	%r773, [%rd7+272];
	xor.b32  	%r1024, %r1024, %r773;
	ld.global.u32 	%r774, [%rd7+276];
	xor.b32  	%r931, %r931, %r774;
$L__BB0_71:
	and.b32  	%r776, %r675, 16384;
	setp.eq.s32 	%p41, %r776, 0;
	@%p41 bra 	$L__BB0_73;
	ld.global.u32 	%r777, [%rd7+280];
	xor.b32  	%r935, %r935, %r777;
	ld.global.u32 	%r778, [%rd7+284];
	xor.b32  	%r1026, %r1026, %r778;
	ld.global.u32 	%r779, [%rd7+288];
	xor.b32  	%r1025, %r1025, %r779;
	ld.global.u32 	%r780, [%rd7+292];
	xor.b32  	%r1024, %r1024, %r780;
	ld.global.u32 	%r781, [%rd7+296];
	xor.b32  	%r931, %r931, %r781;
$L__BB0_73:
	and.b32  	%r783, %r675, 32768;
	setp.eq.s32 	%p42, %r783, 0;
	@%p42 bra 	$L__BB0_75;
	ld.global.u32 	%r784, [%rd7+300];
	xor.b32  	%r935, %r935, %r784;
	ld.global.u32 	%r785, [%rd7+304];
	xor.b32  	%r1026, %r1026, %r785;
	ld.global.u32 	%r786, [%rd7+308];
	xor.b32  	%r1025, %r1025, %r786;
	ld.global.u32 	%r787, [%rd7+312];
	xor.b32  	%r1024, %r1024, %r787;
	ld.global.u32 	%r788, [%rd7+316];
	xor.b32  	%r931, %r931, %r788;
$L__BB0_75:
	add.s32 	%r1022, %r1022, 16;
	setp.ne.s32 	%p43, %r1022, 32;
	@%p43 bra 	$L__BB0_43;
	mad.lo.s32 	%r789, %r1016, -31, %r192;
	add.s32 	%r1016, %r789, 1;
	setp.ne.s32 	%p44, %r1016, 5;
	@%p44 bra 	$L__BB0_42;
	st.local.u32 	[%rd1+4], %r935;
	st.local.v2.u32 	[%rd1+8], {%r1026, %r1025};
	st.local.v2.u32 	[%rd1+16], {%r1024, %r931};
	setp.ne.s64 	%p45, %rd4, 3;
	@%p45 bra 	$L__BB0_115;
	mov.b32 	%r931, 0;
	mov.u32 	%r1116, %r931;
	mov.u32 	%r1117, %r931;
	mov.u32 	%r1118, %r931;
	mov.u32 	%r935, %r931;
	mov.u32 	%r1108, %r931;
$L__BB0_79:
	mul.wide.u32 	%rd20, %r1108, 4;
	add.s64 	%rd21, %rd1, %rd20;
	ld.local.u32 	%r367, [%rd21+4];
	shl.b32 	%r368, %r1108, 5;
	mov.b32 	%r1114, 0;
$L__BB0_80:
	.pragma "nounroll";
	shr.u32 	%r792, %r367, %r1114;
	and.b32  	%r793, %r792, 1;
	setp.eq.b32 	%p46, %r793, 1;
	not.pred 	%p47, %p46;
	add.s32 	%r794, %r368, %r1114;
	mul.lo.s32 	%r795, %r794, 5;
	mul.wide.u32 	%rd22, %r795, 4;
	add.s64 	%rd8, %rd5, %rd22;
	@%p47 bra 	$L__BB0_82;
	ld.global.u32 	%r796, [%rd8];
	xor.b32  	%r935, %r935, %r796;
	ld.global.u32 	%r797, [%rd8+4];
	xor.b32  	%r1118, %r1118, %r797;
	ld.global.u32 	%r798, [%rd8+8];
	xor.b32  	%r1117, %r1117, %r798;
	ld.global.u32 	%r799, [%rd8+12];
	xor.b32  	%r1116, %r1116, %r799;
	ld.global.u32 	%r800, [%rd8+16];
	xor.b32  	%r931, %r931, %r800;
$L__BB0_82:
	and.b32  	%r802, %r792, 2;
	setp.eq.s32 	%p48, %r802, 0;
	@%p48 bra 	$L__BB0_84;
	ld.global.u32 	%r803, [%rd8+20];
	xor.b32  	%r935, %r935, %r803;
	ld.global.u32 	%r804, [%rd8+24];
	xor.b32  	%r1118, %r1118, %r804;
	ld.global.u32 	%r805, [%rd8+28];
	xor.b32  	%r1117, %r1117, %r805;
	ld.global.u32 	%r806, [%rd8+32];
	xor.b32  	%r1116, %r1116, %r806;
	ld.global.u32 	%r807, [%rd8+36];
	xor.b32  	%r931, %r931, %r807;
$L__BB0_84:
	and.b32  	%r809, %r792, 4;
	setp.eq.s32 	%p49, %r809, 0;
	@%p49 bra 	$L__BB0_86;
	ld.global.u32 	%r810, [%rd8+40];
	xor.b32  	%r935, %r935, %r810;
	ld.global.u32 	%r811, [%rd8+44];
	xor.b32  	%r1118, %r1118, %r811;
	ld.global.u32 	%r812, [%rd8+48];
	xor.b32  	%r1117, %r1117, %r812;
	ld.global.u32 	%r813, [%rd8+52];
	xor.b32  	%r1116, %r1116, %r813;
	ld.global.u32 	%r814, [%rd8+56];
	xor.b32  	%r931, %r931, %r814;
$L__BB0_86:
	and.b32  	%r816, %r792, 8;
	setp.eq.s32 	%p50, %r816, 0;
	@%p50 bra 	$L__BB0_88;
	ld.global.u32 	%r817, [%rd8+60];
	xor.b32  	%r935, %r935, %r817;
	ld.global.u32 	%r818, [%rd8+64];
	xor.b32  	%r1118, %r1118, %r818;
	ld.global.u32 	%r819, [%rd8+68];
	xor.b32  	%r1117, %r1117, %r819;
	ld.global.u32 	%r820, [%rd8+72];
	xor.b32  	%r1116, %r1116, %r820;
	ld.global.u32 	%r821, [%rd8+76];
	xor.b32  	%r931, %r931, %r821;
$L__BB0_88:
	and.b32  	%r823, %r792, 16;
	setp.eq.s32 	%p51, %r823, 0;
	@%p51 bra 	$L__BB0_90;
	ld.global.u32 	%r824, [%rd8+80];
	xor.b32  	%r935, %r935, %r824;
	ld.global.u32 	%r825, [%rd8+84];
	xor.b32  	%r1118, %r1118, %r825;
	ld.global.u32 	%r826, [%rd8+88];
	xor.b32  	%r1117, %r1117, %r826;
	ld.global.u32 	%r827, [%rd8+92];
	xor.b32  	%r1116, %r1116, %r827;
	ld.global.u32 	%r828, [%rd8+96];
	xor.b32  	%r931, %r931, %r828;
$L__BB0_90:
	and.b32  	%r830, %r792, 32;
	setp.eq.s32 	%p52, %r830, 0;
	@%p52 bra 	$L__BB0_92;
	ld.global.u32 	%r831, [%rd8+100];
	xor.b32  	%r935, %r935, %r831;
	ld.global.u32 	%r832, [%rd8+104];
	xor.b32  	%r1118, %r1118, %r832;
	ld.global.u32 	%r833, [%rd8+108];
	xor.b32  	%r1117, %r1117, %r833;
	ld.global.u32 	%r834, [%rd8+112];
	xor.b32  	%r1116, %r1116, %r834;
	ld.global.u32 	%r835, [%rd8+116];
	xor.b32  	%r931, %r931, %r835;
$L__BB0_92:
	and.b32  	%r837, %r792, 64;
	setp.eq.s32 	%p53, %r837, 0;
	@%p53 bra 	$L__BB0_94;
	ld.global.u32 	%r838, [%rd8+120];
	xor.b32  	%r935, %r935, %r838;
	ld.global.u32 	%r839, [%rd8+124];
	xor.b32  	%r1118, %r1118, %r839;
	ld.global.u32 	%r840, [%rd8+128];
	xor.b32  	%r1117, %r1117, %r840;
	ld.global.u32 	%r841, [%rd8+132];
	xor.b32  	%r1116, %r1116, %r841;
	ld.global.u32 	%r842, [%rd8+136];
	xor.b32  	%r931, %r931, %r842;
$L__BB0_94:
	and.b32  	%r844, %r792, 128;
	setp.eq.s32 	%p54, %r844, 0;
	@%p54 bra 	$L__BB0_96;
	ld.global.u32 	%r845, [%rd8+140];
	xor.b32  	%r935, %r935, %r845;
	ld.global.u32 	%r846, [%rd8+144];
	xor.b32  	%r1118, %r1118, %r846;
	ld.global.u32 	%r847, [%rd8+148];
	xor.b32  	%r1117, %r1117, %r847;
	ld.global.u32 	%r848, [%rd8+152];
	xor.b32  	%r1116, %r1116, %r848;
	ld.global.u32 	%r849, [%rd8+156];
	xor.b32  	%r931, %r931, %r849;
$L__BB0_96:
	and.b32  	%r851, %r792, 256;
	setp.eq.s32 	%p55, %r851, 0;
	@%p55 bra 	$L__BB0_98;
	ld.global.u32 	%r852, [%rd8+160];
	xor.b32  	%r935, %r935, %r852;
	ld.global.u32 	%r853, [%rd8+164];
	xor.b32  	%r1118, %r1118, %r853;
	ld.global.u32 	%r854, [%rd8+168];
	xor.b32  	%r1117, %r1117, %r854;
	ld.global.u32 	%r855, [%rd8+172];
	xor.b32  	%r1116, %r1116, %r855;
	ld.global.u32 	%r856, [%rd8+176];
	xor.b32  	%r931, %r931, %r856;
$L__BB0_98:
	and.b32  	%r858, %r792, 512;
	setp.eq.s32 	%p56, %r858, 0;
	@%p56 bra 	$L__BB0_100;
	ld.global.u32 	%r859, [%rd8+180];
	xor.b32  	%r935, %r935, %r859;
	ld.global.u32 	%r860, [%rd8+184];
	xor.b32  	%r1118, %r1118, %r860;
	ld.global.u32 	%r861, [%rd8+188];
	xor.b32  	%r1117, %r1117, %r861;
	ld.global.u32 	%r862, [%rd8+192];
	xor.b32  	%r1116, %r1116, %r862;
	ld.global.u32 	%r863, [%rd8+196];
	xor.b32  	%r931, %r931, %r863;
$L__BB0_100:
	and.b32  	%r865, %r792, 1024;
	setp.eq.s32 	%p57, %r865, 0;
	@%p57 bra 	$L__BB0_102;
	ld.global.u32 	%r866, [%rd8+200];
	xor.b32  	%r935, %r935, %r866;
	ld.global.u32 	%r867, [%rd8+204];
	xor.b32  	%r1118, %r1118, %r867;
	ld.global.u32 	%r868, [%rd8+208];
	xor.b32  	%r1117, %r1117, %r868;
	ld.global.u32 	%r869, [%rd8+212];
	xor.b32  	%r1116, %r1116, %r869;
	ld.global.u32 	%r870, [%rd8+216];
	xor.b32  	%r931, %r931, %r870;
$L__BB0_102:
	and.b32  	%r872, %r792, 2048;
	setp.eq.s32 	%p58, %r872, 0;
	@%p58 bra 	$L__BB0_104;
	ld.global.u32 	%r873, [%rd8+220];
	xor.b32  	%r935, %r935, %r873;
	ld.global.u32 	%r874, [%rd8+224];
	xor.b32  	%r1118, %r1118, %r874;
	ld.global.u32 	%r875, [%rd8+228];
	xor.b32  	%r1117, %r1117, %r875;
	ld.global.u32 	%r876, [%rd8+232];
	xor.b32  	%r1116, %r1116, %r876;
	ld.global.u32 	%r877, [%rd8+236];
	xor.b32  	%r931, %r931, %r877;
$L__BB0_104:
	and.b32  	%r879, %r792, 4096;
	setp.eq.s32 	%p59, %r879, 0;
	@%p59 bra 	$L__BB0_106;
	ld.global.u32 	%r880, [%rd8+240];
	xor.b32  	%r935, %r935, %r880;
	ld.global.u32 	%r881, [%rd8+244];
	xor.b32  	%r1118, %r1118, %r881;
	ld.global.u32 	%r882, [%rd8+248];
	xor.b32  	%r1117, %r1117, %r882;
	ld.global.u32 	%r883, [%rd8+252];
	xor.b32  	%r1116, %r1116, %r883;
	ld.global.u32 	%r884, [%rd8+256];
	xor.b32  	%r931, %r931, %r884;
$L__BB0_106:
	and.b32  	%r886, %r792, 8192;
	setp.eq.s32 	%p60, %r886, 0;
	@%p60 bra 	$L__BB0_108;
	ld.global.u32 	%r887, [%rd8+260];
	xor.b32  	%r935, %r935, %r887;
	ld.global.u32 	%r888, [%rd8+264];
	xor.b32  	%r1118, %r1118, %r888;
	ld.global.u32 	%r889, [%rd8+268];
	xor.b32  	%r1117, %r1117, %r889;
	ld.global.u32 	%r890, [%rd8+272];
	xor.b32  	%r1116, %r1116, %r890;
	ld.global.u32 	%r891, [%rd8+276];
	xor.b32  	%r931, %r931, %r891;
$L__BB0_108:
	and.b32  	%r893, %r792, 16384;
	setp.eq.s32 	%p61, %r893, 0;
	@%p61 bra 	$L__BB0_110;
	ld.global.u32 	%r894, [%rd8+280];
	xor.b32  	%r935, %r935, %r894;
	ld.global.u32 	%r895, [%rd8+284];
	xor.b32  	%r1118, %r1118, %r895;
	ld.global.u32 	%r896, [%rd8+288];
	xor.b32  	%r1117, %r1117, %r896;
	ld.global.u32 	%r897, [%rd8+292];
	xor.b32  	%r1116, %r1116, %r897;
	ld.global.u32 	%r898, [%rd8+296];
	xor.b32  	%r931, %r931, %r898;
$L__BB0_110:
	and.b32  	%r900, %r792, 32768;
	setp.eq.s32 	%p62, %r900, 0;
	@%p62 bra 	$L__BB0_112;
	ld.global.u32 	%r901, [%rd8+300];
	xor.b32  	%r935, %r935, %r901;
	ld.global.u32 	%r902, [%rd8+304];
	xor.b32  	%r1118, %r1118, %r902;
	ld.global.u32 	%r903, [%rd8+308];
	xor.b32  	%r1117, %r1117, %r903;
	ld.global.u32 	%r904, [%rd8+312];
	xor.b32  	%r1116, %r1116, %r904;
	ld.global.u32 	%r905, [%rd8+316];
	xor.b32  	%r931, %r931, %r905;
$L__BB0_112:
	add.s32 	%r1114, %r1114, 16;
	setp.ne.s32 	%p63, %r1114, 32;
	@%p63 bra 	$L__BB0_80;
	mad.lo.s32 	%r906, %r1108, -31, %r368;
	add.s32 	%r1108, %r906, 1;
	setp.ne.s32 	%p64, %r1108, 5;
	@%p64 bra 	$L__BB0_79;
	st.local.u32 	[%rd1+4], %r935;
	st.local.v2.u32 	[%rd1+8], {%r1118, %r1117};
	st.local.v2.u32 	[%rd1+16], {%r1116, %r931};
$L__BB0_115:
	shr.u64 	%rd26, %rd3, 2;
	add.s32 	%r918, %r918, 1;
	setp.gt.u64 	%p65, %rd3, 3;
	@%p65 bra 	$L__BB0_3;
$L__BB0_116:
	shr.u32 	%r907, %r935, 2;
	xor.b32  	%r908, %r907, %r935;
	shl.b32 	%r909, %r931, 4;
	shl.b32 	%r910, %r908, 1;
	xor.b32  	%r911, %r910, %r909;
	xor.b32  	%r912, %r911, %r908;
	xor.b32  	%r913, %r912, %r931;
	add.s32 	%r914, %r3, %r913;
	add.s32 	%r915, %r914, -637770787;
	cvt.rn.f32.u32 	%f1, %r915;
	fma.rn.f32 	%f2, %f1, 0f2F800000, 0f2F000000;
	mul.f32 	%f3, %f2, 0f447A0000;
	cvta.to.global.u64 	%rd23, %rd10;
	shl.b64 	%rd24, %rd2, 2;
	add.s64 	%rd25, %rd23, %rd24;
	st.global.f32 	[%rd25], %f3;
$L__BB0_117:
	ret;

}
	// .globl	_Z9matMulGPUPfS_S_
.visible .entry _Z9matMulGPUPfS_S_(
	.param .u64 .ptr .align 1 _Z9matMulGPUPfS_S__param_0,
	.param .u64 .ptr .align 1 _Z9matMulGPUPfS_S__param_1,
	.param .u64 .ptr .align 1 _Z9matMulGPUPfS_S__param_2
)
{
	.reg .pred 	%p<5>;
	.reg .b32 	%r<18>;
	.reg .b32 	%f<16>;
	.reg .b64 	%rd<18>;

	ld.param.u64 	%rd6, [_Z9matMulGPUPfS_S__param_0];
	ld.param.u64 	%rd7, [_Z9matMulGPUPfS_S__param_1];
	ld.param.u64 	%rd8, [_Z9matMulGPUPfS_S__param_2];
	mov.u32 	%r8, %ctaid.y;
	mov.u32 	%r9, %ntid.y;
	mov.u32 	%r10, %tid.y;
	mad.lo.s32 	%r1, %r8, %r9, %r10;
	mov.u32 	%r11, %ctaid.x;
	mov.u32 	%r12, %ntid.x;
	mov.u32 	%r13, %tid.x;
	mad.lo.s32 	%r2, %r11, %r12, %r13;
	setp.gt.u32 	%p1, %r1, 1950;
	setp.gt.s32 	%p2, %r2, 1950;
	or.pred  	%p3, %p1, %p2;
	@%p3 bra 	$L__BB1_5;
	mul.lo.s32 	%r3, %r1, 1951;
	mul.wide.u32 	%rd9, %r3, 4;
	cvta.to.global.u64 	%rd10, %rd6;
	add.s64 	%rd11, %rd9, %rd10;
	add.s64 	%rd17, %rd11, 8;
	cvta.to.global.u64 	%rd12, %rd7;
	add.s64 	%rd2, %rd12, 15608;
	mov.f32 	%f15, 0f00000000;
	mov.b32 	%r17, 0;
	mov.u32 	%r16, %r2;
$L__BB1_2:
	mul.wide.s32 	%rd13, %r16, 4;
	add.s64 	%rd4, %rd2, %rd13;
	ld.global.f32 	%f5, [%rd17+-8];
	ld.global.f32 	%f6, [%rd4+-15608];
	fma.rn.f32 	%f7, %f5, %f6, %f15;
	ld.global.f32 	%f8, [%rd17+-4];
	ld.global.f32 	%f9, [%rd4+-7804];
	fma.rn.f32 	%f10, %f8, %f9, %f7;
	ld.global.f32 	%f11, [%rd17];
	ld.global.f32 	%f12, [%rd4];
	fma.rn.f32 	%f2, %f11, %f12, %f10;
	setp.eq.s32 	%p4, %r17, 1948;
	@%p4 bra 	$L__BB1_4;
	ld.global.f32 	%f13, [%rd17+4];
	ld.global.f32 	%f14, [%rd4+7804];
	fma.rn.f32 	%f15, %f13, %f14, %f2;
	add.s32 	%r17, %r17, 4;
	add.s64 	%rd17, %rd17, 16;
	add.s32 	%r16, %r16, 7804;
	bra.uni 	$L__BB1_2;
$L__BB1_4:
	add.s32 	%r15, %r3, %r2;
	cvta.to.global.u64 	%rd14, %rd8;
	mul.wide.s32 	%rd15, %r15, 4;
	add.s64 	%rd16, %rd14, %rd15;
	st.global.f32 	[%rd16], %f2;
$L__BB1_5:
	ret;

}
	// .globl	_Z11matMulTiledPfS_S_
.visible .entry _Z11matMulTiledPfS_S_(
	.param .u64 .ptr .align 1 _Z11matMulTiledPfS_S__param_0,
	.param .u64 .ptr .align 1 _Z11matMulTiledPfS_S__param_1,
	.param .u64 .ptr .align 1 _Z11matMulTiledPfS_S__param_2
)
{
	.reg .pred 	%p<11>;
	.reg .b32 	%r<44>;
	.reg .b32 	%f<116>;
	.reg .b64 	%rd<19>;
	// demoted variable
	.shared .align 4 .b8 _ZZ11matMulTiledPfS_S_E5mem_a[1024];
	// demoted variable
	.shared .align 4 .b8 _ZZ11matMulTiledPfS_S_E5mem_b[1024];
	ld.param.u64 	%rd6, [_Z11matMulTiledPfS_S__param_0];
	ld.param.u64 	%rd7, [_Z11matMulTiledPfS_S__param_1];
	ld.param.u64 	%rd5, [_Z11matMulTiledPfS_S__param_2];
	cvta.to.global.u64 	%rd1, %rd7;
	cvta.to.global.u64 	%rd8, %rd6;
	mov.u32 	%r20, %tid.x;
	mov.u32 	%r41, %tid.y;
	mov.u32 	%r21, %ctaid.x;
	mov.u32 	%r22, %ctaid.y;
	shl.b32 	%r23, %r22, 4;
	add.s32 	%r2, %r23, %r41;
	shl.b32 	%r24, %r21, 4;
	add.s32 	%r3, %r24, %r20;
	sub.s32 	%r4, 1951, %r20;
	shl.b32 	%r25, %r41, 6;
	mov.u32 	%r26, _ZZ11matMulTiledPfS_S_E5mem_a;
	add.s32 	%r5, %r26, %r25;
	shl.b32 	%r27, %r20, 2;
	add.s32 	%r6, %r5, %r27;
	mov.u32 	%r28, _ZZ11matMulTiledPfS_S_E5mem_b;
	add.s32 	%r8, %r28, %r27;
	add.s32 	%r7, %r8, %r25;
	mad.lo.s32 	%r29, %r41, 1951, %r20;
	mad.lo.s32 	%r30, %r22, 31216, %r29;
	mul.wide.u32 	%rd9, %r30, 4;
	add.s64 	%rd10, %rd9, %rd8;
	add.s64 	%rd18, %rd10, 64;
	add.s32 	%r40, %r29, %r24;
	mov.f32 	%f111, 0f00000000;
	mov.b32 	%r43, 31216;
	mov.b32 	%r42, 0;
$L__BB2_1:
	setp.gt.u32 	%p1, %r2, 1950;
	setp.ge.u32 	%p2, %r42, %r4;
	mov.f32 	%f112, 0f00000000;
	or.pred  	%p3, %p1, %p2;
	@%p3 bra 	$L__BB2_3;
	ld.global.f32 	%f112, [%rd18+-64];
$L__BB2_3:
	st.shared.f32 	[%r6], %f112;
	max.u32 	%r32, %r3, %r41;
	setp.gt.u32 	%p4, %r32, 1950;
	mov.f32 	%f113, 0f00000000;
	@%p4 bra 	$L__BB2_5;
	mul.wide.u32 	%rd11, %r40, 4;
	add.s64 	%rd12, %rd1, %rd11;
	ld.global.f32 	%f113, [%rd12];
$L__BB2_5:
	setp.gt.u32 	%p5, %r2, 1950;
	st.shared.f32 	[%r7], %f113;
	bar.sync 	0;
	ld.shared.f32 	%f16, [%r5];
	ld.shared.f32 	%f17, [%r8];
	fma.rn.f32 	%f18, %f16, %f17, %f111;
	ld.shared.f32 	%f19, [%r5+4];
	ld.shared.f32 	%f20, [%r8+64];
	fma.rn.f32 	%f21, %f19, %f20, %f18;
	ld.shared.f32 	%f22, [%r5+8];
	ld.shared.f32 	%f23, [%r8+128];
	fma.rn.f32 	%f24, %f22, %f23, %f21;
	ld.shared.f32 	%f25, [%r5+12];
	ld.shared.f32 	%f26, [%r8+192];
	fma.rn.f32 	%f27, %f25, %f26, %f24;
	ld.shared.f32 	%f28, [%r5+16];
	ld.shared.f32 	%f29, [%r8+256];
	fma.rn.f32 	%f30, %f28, %f29, %f27;
	ld.shared.f32 	%f31, [%r5+20];
	ld.shared.f32 	%f32, [%r8+320];
	fma.rn.f32 	%f33, %f31, %f32, %f30;
	ld.shared.f32 	%f34, [%r5+24];
	ld.shared.f32 	%f35, [%r8+384];
	fma.rn.f32 	%f36, %f34, %f35, %f33;
	ld.shared.f32 	%f37, [%r5+28];
	ld.shared.f32 	%f38, [%r8+448];
	fma.rn.f32 	%f39, %f37, %f38, %f36;
	ld.shared.f32 	%f40, [%r5+32];
	ld.shared.f32 	%f41, [%r8+512];
	fma.rn.f32 	%f42, %f40, %f41, %f39;
	ld.shared.f32 	%f43, [%r5+36];
	ld.shared.f32 	%f44, [%r8+576];
	fma.rn.f32 	%f45, %f43, %f44, %f42;
	ld.shared.f32 	%f46, [%r5+40];
	ld.shared.f32 	%f47, [%r8+640];
	fma.rn.f32 	%f48, %f46, %f47, %f45;
	ld.shared.f32 	%f49, [%r5+44];
	ld.shared.f32 	%f50, [%r8+704];
	fma.rn.f32 	%f51, %f49, %f50, %f48;
	ld.shared.f32 	%f52, [%r5+48];
	ld.shared.f32 	%f53, [%r8+768];
	fma.rn.f32 	%f54, %f52, %f53, %f51;
	ld.shared.f32 	%f55, [%r5+52];
	ld.shared.f32 	%f56, [%r8+832];
	fma.rn.f32 	%f57, %f55, %f56, %f54;
	ld.shared.f32 	%f58, [%r5+56];
	ld.shared.f32 	%f59, [%r8+896];
	fma.rn.f32 	%f60, %f58, %f59, %f57;
	ld.shared.f32 	%f61, [%r5+60];
	ld.shared.f32 	%f62, [%r8+960];
	fma.rn.f32 	%f6, %f61, %f62, %f60;
	bar.sync 	0;
	add.s32 	%r33, %r42, 16;
	setp.ge.u32 	%p6, %r33, %r4;
	mov.f32 	%f114, 0f00000000;
	or.pred  	%p7, %p5, %p6;
	@%p7 bra 	$L__BB2_7;
	ld.global.f32 	%f114, [%rd18];
$L__BB2_7:
	st.shared.f32 	[%r6], %f114;
	add.s32 	%r35, %r41, 16;
	max.u32 	%r36, %r3, %r35;
	setp.gt.u32 	%p8, %r36, 1950;
	mov.f32 	%f115, 0f00000000;
	@%p8 bra 	$L__BB2_9;
	add.s32 	%r37, %r40, 31216;
	mul.wide.u32 	%rd13, %r37, 4;
	add.s64 	%rd14, %rd1, %rd13;
	ld.global.f32 	%f115, [%rd14];
$L__BB2_9:
	st.shared.f32 	[%r7], %f115;
	bar.sync 	0;
	ld.shared.f32 	%f64, [%r5];
	ld.shared.f32 	%f65, [%r8];
	fma.rn.f32 	%f66, %f64, %f65, %f6;
	ld.shared.f32 	%f67, [%r5+4];
	ld.shared.f32 	%f68, [%r8+64];
	fma.rn.f32 	%f69, %f67, %f68, %f66;
	ld.shared.f32 	%f70, [%r5+8];
	ld.shared.f32 	%f71, [%r8+128];
	fma.rn.f32 	%f72, %f70, %f71, %f69;
	ld.shared.f32 	%f73, [%r5+12];
	ld.shared.f32 	%f74, [%r8+192];
	fma.rn.f32 	%f75, %f73, %f74, %f72;
	ld.shared.f32 	%f76, [%r5+16];
	ld.shared.f32 	%f77, [%r8+256];
	fma.rn.f32 	%f78, %f76, %f77, %f75;
	ld.shared.f32 	%f79, [%r5+20];
	ld.shared.f32 	%f80, [%r8+320];
	fma.rn.f32 	%f81, %f79, %f80, %f78;
	ld.shared.f32 	%f82, [%r5+24];
	ld.shared.f32 	%f83, [%r8+384];
	fma.rn.f32 	%f84, %f82, %f83, %f81;
	ld.shared.f32 	%f85, [%r5+28];
	ld.shared.f32 	%f86, [%r8+448];
	fma.rn.f32 	%f87, %f85, %f86, %f84;
	ld.shared.f32 	%f88, [%r5+32];
	ld.shared.f32 	%f89, [%r8+512];
	fma.rn.f32 	%f90, %f88, %f89, %f87;
	ld.shared.f32 	%f91, [%r5+36];
	ld.shared.f32 	%f92, [%r8+576];
	fma.rn.f32 	%f93, %f91, %f92, %f90;
	ld.shared.f32 	%f94, [%r5+40];
	ld.shared.f32 	%f95, [%r8+640];
	fma.rn.f32 	%f96, %f94, %f95, %f93;
	ld.shared.f32 	%f97, [%r5+44];
	ld.shared.f32 	%f98, [%r8+704];
	fma.rn.f32 	%f99, %f97, %f98, %f96;
	ld.shared.f32 	%f100, [%r5+48];
	ld.shared.f32 	%f101, [%r8+768];
	fma.rn.f32 	%f102, %f100, %f101, %f99;
	ld.shared.f32 	%f103, [%r5+52];
	ld.shared.f32 	%f104, [%r8+832];
	fma.rn.f32 	%f105, %f103, %f104, %f102;
	ld.shared.f32 	%f106, [%r5+56];
	ld.shared.f32 	%f107, [%r8+896];
	fma.rn.f32 	%f108, %f106, %f107, %f105;
	ld.shared.f32 	%f109, [%r5+60];
	ld.shared.f32 	%f110, [%r8+960];
	fma.rn.f32 	%f111, %f109, %f110, %f108;
	bar.sync 	0;
	add.s32 	%r43, %r43, 62432;
	add.s32 	%r42, %r42, 32;
	add.s64 	%rd18, %rd18, 128;
	add.s32 	%r41, %r41, 32;
	add.s32 	%r40, %r40, 62432;
	setp.ne.s32 	%p9, %r43, 3839568;
	@%p9 bra 	$L__BB2_1;
	max.u32 	%r38, %r2, %r3;
	setp.gt.u32 	%p10, %r38, 1950;
	@%p10 bra 	$L__BB2_12;
	mad.lo.s32 	%r39, %r2, 1951, %r3;
	cvta.to.global.u64 	%rd15, %rd5;
	mul.wide.u32 	%rd16, %r39, 4;
	add.s64 	%rd17, %rd15, %rd16;
	st.global.f32 	[%rd17], %f111;
$L__BB2_12:
	ret;

}


// ===== COMPILED SASS (sm_100) =====

	.target	sm_100

	.elftype	@"ET_EXEC"


//--------------------- .note.nv.tkinfo           --------------------------
	.section	.note.nv.tkinfo,"",@"SHT_NOTE"
	.sectionflags	@"SHF_NOTE_NV_TKINFO"
	.tkinfo
        /*0018*/ 	.word	0x00000002
        /*0030*/ 	.string	""
        /*0030*/ 	.string	"ptxas"
        /*0030*/ 	.string	"Cuda compilation tools, release 13.0, V13.0.88"
        /*0030*/ 	.string	"Build cuda_13.0.r13.0/compiler.36424714_0"
        /*0030*/ 	.string	"-arch sm_100 -m 64 "



//--------------------- .note.nv.cuinfo           --------------------------
	.section	.note.nv.cuinfo,"",@"SHT_NOTE"
	.sectionflags	@"SHF_NOTE_NV_CUINFO"
        /*0018*/ 	.short	0x0002
        /*001a*/ 	.short	0x0064
        /*001c*/ 	.short	0x0082
	.zero		2


//--------------------- .nv.info                  --------------------------
	.section	.nv.info,"",@"SHT_CUDA_INFO"
	.align	4


	//----- nvinfo : EIATTR_REGCOUNT
	.align		4
        /*0000*/ 	.byte	0x04, 0x2f
        /*0002*/ 	.short	(.L_10 - .L_9)
	.align		4
.L_9:
        /*0004*/ 	.word	index@(_Z4initPfj)
        /*0008*/ 	.word	0x0000001f


	//----- nvinfo : EIATTR_FRAME_SIZE
	.align		4
.L_10:
        /*000c*/ 	.byte	0x04, 0x11
        /*000e*/ 	.short	(.L_12 - .L_11)
	.align		4
.L_11:
        /*0010*/ 	.word	index@(_Z4initPfj)
        /*0014*/ 	.word	0x00000030


	//----- nvinfo : EIATTR_REGCOUNT
	.align		4
.L_12:
        /*0018*/ 	.byte	0x04, 0x2f
        /*001a*/ 	.short	(.L_14 - .L_13)
	.align		4
.L_13:
        /*001c*/ 	.word	index@(_Z9matMulGPUPfS_S_)
        /*0020*/ 	.word	0x00000020


	//----- nvinfo : EIATTR_FRAME_SIZE
	.align		4
.L_14:
        /*0024*/ 	.byte	0x04, 0x11
        /*0026*/ 	.short	(.L_16 - .L_15)
	.align		4
.L_15:
        /*0028*/ 	.word	index@(_Z9matMulGPUPfS_S_)
        /*002c*/ 	.word	0x00000000


	//----- nvinfo : EIATTR_REGCOUNT
	.align		4
.L_16:
        /*0030*/ 	.byte	0x04, 0x2f
        /*0032*/ 	.short	(.L_18 - .L_17)
	.align		4
.L_17:
        /*0034*/ 	.word	index@(_Z11matMulTiledPfS_S_)
        /*0038*/ 	.word	0x00000020


	//----- nvinfo : EIATTR_FRAME_SIZE
	.align		4
.L_18:
        /*003c*/ 	.byte	0x04, 0x11
        /*003e*/ 	.short	(.L_20 - .L_19)
	.align		4
.L_19:
        /*0040*/ 	.word	index@(_Z11matMulTiledPfS_S_)
        /*0044*/ 	.word	0x00000000


	//----- nvinfo : EIATTR_MIN_STACK_SIZE
	.align		4
.L_20:
        /*0048*/ 	.byte	0x04, 0x12
        /*004a*/ 	.short	(.L_22 - .L_21)
	.align		4
.L_21:
        /*004c*/ 	.word	index@(_Z11matMulTiledPfS_S_)
        /*0050*/ 	.word	0x00000000


	//----- nvinfo : EIATTR_MIN_STACK_SIZE
	.align		4
.L_22:
        /*0054*/ 	.byte	0x04, 0x12
        /*0056*/ 	.short	(.L_24 - .L_23)
	.align		4
.L_23:
        /*0058*/ 	.word	index@(_Z9matMulGPUPfS_S_)
        /*005c*/ 	.word	0x00000000


	//----- nvinfo : EIATTR_MIN_STACK_SIZE
	.align		4
.L_24:
        /*0060*/ 	.byte	0x04, 0x12
        /*0062*/ 	.short	(.L_26 - .L_25)
	.align		4
.L_25:
        /*0064*/ 	.word	index@(_Z4initPfj)
        /*0068*/ 	.word	0x00000030
.L_26:


//--------------------- .nv.compat                --------------------------
	.section	.nv.compat,"",@"SHT_CUDA_COMPAT_INFO"
	.align	4
        /*0000*/ 	.byte	0x02, 0x09, 0x00, 0x00, 0x02, 0x02, 0x01, 0x00, 0x02, 0x05, 0x05, 0x00, 0x03, 0x07, 0x01, 0x01
        /*0010*/ 	.byte	0x02, 0x03, 0x00, 0x00, 0x02, 0x06, 0x01, 0x00, 0x04, 0x0b, 0x08, 0x00, 0x09, 0x00, 0x00, 0x00
        /*0020*/ 	.byte	0x00, 0x00, 0x00, 0x00


//--------------------- .nv.info._Z11matMulTiledPfS_S_ --------------------------
	.section	.nv.info._Z11matMulTiledPfS_S_,"",@"SHT_CUDA_INFO"
	.sectionflags	@""
	.align	4


	//----- nvinfo : EIATTR_CUDA_API_VERSION
	.align		4
        /*0000*/ 	.byte	0x04, 0x37
        /*0002*/ 	.short	(.L_28 - .L_27)
.L_27:
        /*0004*/ 	.word	0x00000082


	//----- nvinfo : EIATTR_KPARAM_INFO
	.align		4
.L_28:
        /*0008*/ 	.byte	0x04, 0x17
        /*000a*/ 	.short	(.L_30 - .L_29)
.L_29:
        /*000c*/ 	.word	0x00000000
        /*0010*/ 	.short	0x0002
        /*0012*/ 	.short	0x0010
        /*0014*/ 	.byte	0x00, 0xf5, 0x21, 0x00


	//----- nvinfo : EIATTR_KPARAM_INFO
	.align		4
.L_30:
        /*0018*/ 	.byte	0x04, 0x17
        /*001a*/ 	.short	(.L_32 - .L_31)
.L_31:
        /*001c*/ 	.word	0x00000000
        /*0020*/ 	.short	0x0001
        /*0022*/ 	.short	0x0008
        /*0024*/ 	.byte	0x00, 0xf5, 0x21, 0x00


	//----- nvinfo : EIATTR_KPARAM_INFO
	.align		4
.L_32:
        /*0028*/ 	.byte	0x04, 0x17
        /*002a*/ 	.short	(.L_34 - .L_33)
.L_33:
        /*002c*/ 	.word	0x00000000
        /*0030*/ 	.short	0x0000
        /*0032*/ 	.short	0x0000
        /*0034*/ 	.byte	0x00, 0xf5, 0x21, 0x00


	//----- nvinfo : EIATTR_SPARSE_MMA_MASK
	.align		4
.L_34:
        /*0038*/ 	.byte	0x03, 0x50
        /*003a*/ 	.short	0x0000


	//----- nvinfo : EIATTR_MAXREG_COUNT
	.align		4
        /*003c*/ 	.byte	0x03, 0x1b
        /*003e*/ 	.short	0x00ff


	//----- nvinfo : EIATTR_NUM_BARRIERS
	.align		4
        /*0040*/ 	.byte	0x02, 0x4c
        /*0042*/ 	.byte	0x01
	.zero		1


	//----- nvinfo : EIATTR_MERCURY_ISA_VERSION
	.align		4
        /*0044*/ 	.byte	0x03, 0x5f
        /*0046*/ 	.short	0x0101


	//----- nvinfo : EIATTR_VRC_CTA_INIT_COUNT
	.align		4
        /*0048*/ 	.byte	0x02, 0x4a
	.zero		1
	.zero		1


	//----- nvinfo : EIATTR_EXIT_INSTR_OFFSETS
	.align		4
        /*004c*/ 	.byte	0x04, 0x1c
        /*004e*/ 	.short	(.L_36 - .L_35)


	//   ....[0]....
.L_35:
        /*0050*/ 	.word	0x000008c0


	//   ....[1]....
        /*0054*/ 	.word	0x00000910


	//----- nvinfo : EIATTR_CBANK_PARAM_SIZE
	.align		4
.L_36:
        /*0058*/ 	.byte	0x03, 0x19
        /*005a*/ 	.short	0x0018


	//----- nvinfo : EIATTR_PARAM_CBANK
	.align		4
        /*005c*/ 	.byte	0x04, 0x0a
        /*005e*/ 	.short	(.L_38 - .L_37)
	.align		4
.L_37:
        /*0060*/ 	.word	index@(.nv.constant0._Z11matMulTiledPfS_S_)
        /*0064*/ 	.short	0x0380
        /*0066*/ 	.short	0x0018


	//----- nvinfo : EIATTR_SW_WAR
	.align		4
.L_38:
        /*0068*/ 	.byte	0x04, 0x36
        /*006a*/ 	.short	(.L_40 - .L_39)
.L_39:
        /*006c*/ 	.word	0x00000008
.L_40:


//--------------------- .nv.info._Z9matMulGPUPfS_S_ --------------------------
	.section	.nv.info._Z9matMulGPUPfS_S_,"",@"SHT_CUDA_INFO"
	.sectionflags	@""
	.align	4


	//----- nvinfo : EIATTR_CUDA_API_VERSION
	.align		4
        /*0000*/ 	.byte	0x04, 0x37
        /*0002*/ 	.short	(.L_42 - .L_41)
.L_41:
        /*0004*/ 	.word	0x00000082


	//----- nvinfo : EIATTR_KPARAM_INFO
	.align		4
.L_42:
        /*0008*/ 	.byte	0x04, 0x17
        /*000a*/ 	.short	(.L_44 - .L_43)
.L_43:
        /*000c*/ 	.word	0x00000000
        /*0010*/ 	.short	0x0002
        /*0012*/ 	.short	0x0010
        /*0014*/ 	.byte	0x00, 0xf5, 0x21, 0x00


	//----- nvinfo : EIATTR_KPARAM_INFO
	.align		4
.L_44:
        /*0018*/ 	.byte	0x04, 0x17
        /*001a*/ 	.short	(.L_46 - .L_45)
.L_45:
        /*001c*/ 	.word	0x00000000
        /*0020*/ 	.short	0x0001
        /*0022*/ 	.short	0x0008
        /*0024*/ 	.byte	0x00, 0xf5, 0x21, 0x00


	//----- nvinfo : EIATTR_KPARAM_INFO
	.align		4
.L_46:
        /*0028*/ 	.byte	0x04, 0x17
        /*002a*/ 	.short	(.L_48 - .L_47)
.L_47:
        /*002c*/ 	.word	0x00000000
        /*0030*/ 	.short	0x0000
        /*0032*/ 	.short	0x0000
        /*0034*/ 	.byte	0x00, 0xf5, 0x21, 0x00


	//----- nvinfo : EIATTR_SPARSE_MMA_MASK
	.align		4
.L_48:
        /*0038*/ 	.byte	0x03, 0x50
        /*003a*/ 	.short	0x0000


	//----- nvinfo : EIATTR_MAXREG_COUNT
	.align		4
        /*003c*/ 	.byte	0x03, 0x1b
        /*003e*/ 	.short	0x00ff


	//----- nvinfo : EIATTR_MERCURY_ISA_VERSION
	.align		4
        /*0040*/ 	.byte	0x03, 0x5f
        /*0042*/ 	.short	0x0101


	//----- nvinfo : EIATTR_VRC_CTA_INIT_COUNT
	.align		4
        /*0044*/ 	.byte	0x02, 0x4a
	.zero		1
	.zero		1


	//----- nvinfo : EIATTR_EXIT_INSTR_OFFSETS
	.align		4
        /*0048*/ 	.byte	0x04, 0x1c
        /*004a*/ 	.short	(.L_50 - .L_49)


	//   ....[0]....
.L_49:
        /*004c*/ 	.word	0x000000b0


	//   ....[1]....
        /*0050*/ 	.word	0x00000f00


	//----- nvinfo : EIATTR_CBANK_PARAM_SIZE
	.align		4
.L_50:
        /*0054*/ 	.byte	0x03, 0x19
        /*0056*/ 	.short	0x0018


	//----- nvinfo : EIATTR_PARAM_CBANK
	.align		4
        /*0058*/ 	.byte	0x04, 0x0a
        /*005a*/ 	.short	(.L_52 - .L_51)
	.align		4
.L_51:
        /*005c*/ 	.word	index@(.nv.constant0._Z9matMulGPUPfS_S_)
        /*0060*/ 	.short	0x0380
        /*0062*/ 	.short	0x0018


	//----- nvinfo : EIATTR_SW_WAR
	.align		4
.L_52:
        /*0064*/ 	.byte	0x04, 0x36
        /*0066*/ 	.short	(.L_54 - .L_53)
.L_53:
        /*0068*/ 	.word	0x00000008
.L_54:


//--------------------- .nv.info._Z4initPfj       --------------------------
	.section	.nv.info._Z4initPfj,"",@"SHT_CUDA_INFO"
	.sectionflags	@""
	.align	4


	//----- nvinfo : EIATTR_CUDA_API_VERSION
	.align		4
        /*0000*/ 	.byte	0x04, 0x37
        /*0002*/ 	.short	(.L_56 - .L_55)
.L_55:
        /*0004*/ 	.word	0x00000082


	//----- nvinfo : EIATTR_KPARAM_INFO
	.align		4
.L_56:
        /*0008*/ 	.byte	0x04, 0x17
        /*000a*/ 	.short	(.L_58 - .L_57)
.L_57:
        /*000c*/ 	.word	0x00000000
        /*0010*/ 	.short	0x0001
        /*0012*/ 	.short	0x0008
        /*0014*/ 	.byte	0x00, 0xf0, 0x11, 0x00


	//----- nvinfo : EIATTR_KPARAM_INFO
	.align		4
.L_58:
        /*0018*/ 	.byte	0x04, 0x17
        /*001a*/ 	.short	(.L_60 - .L_59)
.L_59:
        /*001c*/ 	.word	0x00000000
        /*0020*/ 	.short	0x0000
        /*0022*/ 	.short	0x0000
        /*0024*/ 	.byte	0x00, 0xf5, 0x21, 0x00


	//----- nvinfo : EIATTR_SPARSE_MMA_MASK
	.align		4
.L_60:
        /*0028*/ 	.byte	0x03, 0x50
        /*002a*/ 	.short	0x0000


	//----- nvinfo : EIATTR_MAXREG_COUNT
	.align		4
        /*002c*/ 	.byte	0x03, 0x1b
        /*002e*/ 	.short	0x00ff


	//----- nvinfo : EIATTR_MERCURY_ISA_VERSION
	.align		4
        /*0030*/ 	.byte	0x03, 0x5f
        /*0032*/ 	.short	0x0101


	//----- nvinfo : EIATTR_VRC_CTA_INIT_COUNT
	.align		4
        /*0034*/ 	.byte	0x02, 0x4a
	.zero		1
	.zero		1


	//----- nvinfo : EIATTR_EXIT_INSTR_OFFSETS
	.align		4
        /*0038*/ 	.byte	0x04, 0x1c
        /*003a*/ 	.short	(.L_62 - .L_61)


	//   ....[0]....
.L_61:
        /*003c*/ 	.word	0x000000c0


	//   ....[1]....
        /*0040*/ 	.word	0x000027f0


	//----- nvinfo : EIATTR_CRS_STACK_SIZE
	.align		4
.L_62:
        /*0044*/ 	.byte	0x04, 0x1e
        /*0046*/ 	.short	(.L_64 - .L_63)
.L_63:
        /*0048*/ 	.word	0x00000000


	//----- nvinfo : EIATTR_CBANK_PARAM_SIZE
	.align		4
.L_64:
        /*004c*/ 	.byte	0x03, 0x19
        /*004e*/ 	.short	0x000c


	//----- nvinfo : EIATTR_PARAM_CBANK
	.align		4
        /*0050*/ 	.byte	0x04, 0x0a
        /*0052*/ 	.short	(.L_66 - .L_65)
	.align		4
.L_65:
        /*0054*/ 	.word	index@(.nv.constant0._Z4initPfj)
        /*0058*/ 	.short	0x0380
        /*005a*/ 	.short	0x000c


	//----- nvinfo : EIATTR_SW_WAR
	.align		4
.L_66:
        /*005c*/ 	.byte	0x04, 0x36
        /*005e*/ 	.short	(.L_68 - .L_67)
.L_67:
        /*0060*/ 	.word	0x00000008
.L_68:


//--------------------- .nv.callgraph             --------------------------
	.section	.nv.callgraph,"",@"SHT_CUDA_CALLGRAPH"
	.align	4
	.sectionentsize	8
	.align		4
        /*0000*/ 	.word	0x00000000
	.align		4
        /*0004*/ 	.word	0xffffffff
	.align		4
        /*0008*/ 	.word	0x00000000
	.align		4
        /*000c*/ 	.word	0xfffffffe
	.align		4
        /*0010*/ 	.word	0x00000000
	.align		4
        /*0014*/ 	.word	0xfffffffd
	.align		4
        /*0018*/ 	.word	0x00000000
	.align		4
        /*001c*/ 	.word	0xfffffffc


//--------------------- .nv.constant4             --------------------------
	.section	.nv.constant4,"a",@progbits
	.align	8
	.align		8
.nv.constant4:
        /*0000*/ 	.dword	precalc_xorwow_matrix
	.align		8
        /*0008*/ 	.dword	precalc_xorwow_offset_matrix
	.align		8
        /*0010*/ 	.dword	mrg32k3aM1
	.align		8
        /*0018*/ 	.dword	mrg32k3aM2
	.align		8
        /*0020*/ 	.dword	mrg32k3aM1SubSeq
	.align		8
        /*0028*/ 	.dword	mrg32k3aM2SubSeq
	.align		8
        /*0030*/ 	.dword	mrg32k3aM1Seq
	.align		8
        /*0038*/ 	.dword	mrg32k3aM2Seq


//--------------------- .nv.constant3             --------------------------
	.section	.nv.constant3,"a",@progbits
	.align	8
.nv.constant3:
	.type		__cr_lgamma_table,@object
	.size		__cr_lgamma_table,(.L_8 - __cr_lgamma_table)
__cr_lgamma_table:
        /*0000*/ 	.byte	0x00, 0x00, 0x00, 0x00, 0x00, 0x00, 0x00, 0x00, 0x00, 0x00, 0x00, 0x00, 0x00, 0x00, 0x00, 0x00
        /*0010*/ 	.byte	0xef, 0x39, 0xfa, 0xfe, 0x42, 0x2e, 0xe6, 0x3f, 0x02, 0x20, 0x2a, 0xfa, 0x0b, 0xab, 0xfc, 0x3f
        /*0020*/ 	.byte	0xf9, 0x2c, 0x92, 0x7c, 0xa7, 0x6c, 0x09, 0x40, 0xc9, 0x79, 0x44, 0x3c, 0x64, 0x26, 0x13, 0x40
        /*0030*/ 	.byte	0xca, 0x01, 0xcf, 0x3a, 0x27, 0x51, 0x1a, 0x40, 0x30, 0xcc, 0x2d, 0xf3, 0xe1, 0x0c, 0x21, 0x40
        /*0040*/ 	.byte	0x0d, 0xb7, 0xfc, 0x82, 0x8e, 0x35, 0x25, 0x40
.L_8:


//--------------------- .text._Z11matMulTiledPfS_S_ --------------------------
	.section	.text._Z11matMulTiledPfS_S_,"ax",@progbits
	.align	128
        .global         _Z11matMulTiledPfS_S_
        .type           _Z11matMulTiledPfS_S_,@function
        .size           _Z11matMulTiledPfS_S_,(.L_x_16 - _Z11matMulTiledPfS_S_)
        .other          _Z11matMulTiledPfS_S_,@"STO_CUDA_ENTRY STV_DEFAULT"
_Z11matMulTiledPfS_S_:
.text._Z11matMulTiledPfS_S_:
[----:B------:R-:W-:Y:S01]  /*0000*/  LDC R1, c[0x0][0x37c] ;  /* 0x0000df00ff017b82 */ /* 0x000fe20000000800 */
[----:B------:R-:W0:Y:S07]  /*0010*/  S2R R9, SR_TID.X ;  /* 0x0000000000097919 */ /* 0x000e2e0000002100 */
[----:B------:R-:W1:Y:S01]  /*0020*/  LDC.64 R4, c[0x0][0x380] ;  /* 0x0000e000ff047b82 */ /* 0x000e620000000a00 */
[----:B------:R-:W-:Y:S01]  /*0030*/  UMOV UR4, 0x400 ;  /* 0x0000040000047882 */ /* 0x000fe20000000000 */
[----:B------:R-:W-:Y:S01]  /*0040*/  HFMA2 R23, -RZ, RZ, 0, 0 ;  /* 0x00000000ff177431 */ /* 0x000fe200000001ff */
[----:B------:R-:W0:Y:S01]  /*0050*/  S2R R2, SR_TID.Y ;  /* 0x0000000000027919 */ /* 0x000e220000002200 */
[----:B------:R-:W-:Y:S01]  /*0060*/  UIADD3 UR5, UPT, UPT, UR4, 0x400, URZ ;  /* 0x0000040004057890 */ /* 0x000fe2000fffe0ff */
[----:B------:R-:W2:Y:S01]  /*0070*/  LDCU.64 UR8, c[0x0][0x358] ;  /* 0x00006b00ff0877ac */ /* 0x000ea20008000a00 */
[----:B------:R-:W3:Y:S02]  /*0080*/  S2R R7, SR_CTAID.Y ;  /* 0x0000000000077919 */ /* 0x000ee40000002600 */
[----:B------:R-:W4:Y:S01]  /*0090*/  S2UR UR6, SR_CgaCtaId ;  /* 0x00000000000679c3 */ /* 0x000f220000008800 */
[----:B------:R-:W5:Y:S01]  /*00a0*/  S2R R17, SR_CTAID.X ;  /* 0x0000000000117919 */ /* 0x000f620000002500 */
[----:B----4-:R-:W-:-:S02]  /*00b0*/  ULEA UR4, UR6, UR4, 0x18 ;  /* 0x0000000406047291 */ /* 0x010fc4000f8ec0ff */
[----:B------:R-:W-:Y:S01]  /*00c0*/  ULEA UR5, UR6, UR5, 0x18 ;  /* 0x0000000506057291 */ /* 0x000fe2000f8ec0ff */
[----:B0-----:R-:W-:-:S03]  /*00d0*/  IMAD R0, R2, 0x79f, R9 ;  /* 0x0000079f02007824 */ /* 0x001fc600078e0209 */
[----:B------:R-:W-:Y:S01]  /*00e0*/  LEA R6, R2, UR4, 0x6 ;  /* 0x0000000402067c11 */ /* 0x000fe2000f8e30ff */
[C---:B---3--:R-:W-:Y:S01]  /*00f0*/  IMAD R3, R7.reuse, 0x79f0, R0 ;  /* 0x000079f007037824 */ /* 0x048fe200078e0200 */
[----:B------:R-:W-:Y:S01]  /*0100*/  LEA R16, R7, R2, 0x4 ;  /* 0x0000000207107211 */ /* 0x000fe200078e20ff */
[----:B------:R-:W-:Y:S01]  /*0110*/  UMOV UR4, URZ ;  /* 0x000000ff00047c82 */ /* 0x000fe20008000000 */
[----:B------:R-:W-:Y:S01]  /*0120*/  IADD3 R7, PT, PT, -R9, 0x79f, RZ ;  /* 0x0000079f09077810 */ /* 0x000fe20007ffe1ff */
[----:B-1----:R-:W-:Y:S01]  /*0130*/  IMAD.WIDE.U32 R4, R3, 0x4, R4 ;  /* 0x0000000403047825 */ /* 0x002fe200078e0004 */
[C---:B-----5:R-:W-:Y:S02]  /*0140*/  LEA R0, R17.reuse, R0, 0x4 ;  /* 0x0000000011007211 */ /* 0x060fe400078e20ff */
[----:B------:R-:W-:Y:S02]  /*0150*/  LEA R17, R17, R9, 0x4 ;  /* 0x0000000911117211 */ /* 0x000fe400078e20ff */
[----:B------:R-:W-:-:S02]  /*0160*/  IADD3 R18, P0, PT, R4, 0x40, RZ ;  /* 0x0000004004127810 */ /* 0x000fc40007f1e0ff */
[C---:B------:R-:W-:Y:S02]  /*0170*/  LEA R4, R9.reuse, R6, 0x2 ;  /* 0x0000000609047211 */ /* 0x040fe400078e10ff */
[----:B------:R-:W-:Y:S02]  /*0180*/  IADD3.X R19, PT, PT, RZ, R5, RZ, P0, !PT ;  /* 0x00000005ff137210 */ /* 0x000fe400007fe4ff */
[----:B------:R-:W-:Y:S01]  /*0190*/  LEA R5, R9, UR5, 0x2 ;  /* 0x0000000509057c11 */ /* 0x000fe2000f8e10ff */
[----:B------:R-:W-:-:S03]  /*01a0*/  UMOV UR5, 0x79f0 ;  /* 0x000079f000057882 */ /* 0x000fc60000000000 */
[----:B--2---:R-:W-:-:S07]  /*01b0*/  LEA R3, R2, R5, 0x6 ;  /* 0x0000000502037211 */ /* 0x004fce00078e30ff */
.L_x_0:
[----:B------:R-:W-:Y:S02]  /*01c0*/  VIMNMX.U32 R8, PT, PT, R17, R2, !PT ;  /* 0x0000000211087248 */ /* 0x000fe40007fe0000 */
[----:B------:R-:W-:Y:S02]  /*01d0*/  ISETP.LE.U32.AND P0, PT, R7, UR4, PT ;  /* 0x0000000407007c0c */ /* 0x000fe4000bf03070 */
[----:B------:R-:W-:Y:S02]  /*01e0*/  ISETP.GT.U32.AND P1, PT, R8, 0x79e, PT ;  /* 0x0000079e0800780c */ /* 0x000fe40003f24070 */
[----:B------:R-:W-:Y:S02]  /*01f0*/  ISETP.GT.U32.OR P0, PT, R16, 0x79e, P0 ;  /* 0x0000079e1000780c */ /* 0x000fe40000704470 */
[----:B------:R-:W-:Y:S02]  /*0200*/  MOV R27, RZ ;  /* 0x000000ff001b7202 */ /* 0x000fe40000000f00 */
[----:B------:R-:W-:-:S07]  /*0210*/  MOV R22, RZ ;  /* 0x000000ff00167202 */ /* 0x000fce0000000f00 */
[----:B------:R-:W0:Y:S02]  /*0220*/  @!P1 LDC.64 R24, c[0x0][0x388] ;  /* 0x0000e200ff189b82 */ /* 0x000e240000000a00 */
[----:B------:R-:W2:Y:S01]  /*0230*/  @!P0 LDG.E R27, desc[UR8][R18.64+-0x40] ;  /* 0xffffc008121b8981 */ /* 0x000ea2000c1e1900 */
[----:B0-----:R-:W-:-:S05]  /*0240*/  @!P1 IMAD.WIDE.U32 R24, R0, 0x4, R24 ;  /* 0x0000000400189825 */ /* 0x001fca00078e0018 */
[----:B------:R-:W3:Y:S01]  /*0250*/  @!P1 LDG.E R22, desc[UR8][R24.64] ;  /* 0x0000000818169981 */ /* 0x000ee2000c1e1900 */
[----:B------:R-:W-:-:S06]  /*0260*/  UIADD3 UR6, UPT, UPT, UR4, 0x10, URZ ;  /* 0x0000001004067890 */ /* 0x000fcc000fffe0ff */
[----:B------:R-:W-:-:S04]  /*0270*/  ISETP.LE.U32.AND P0, PT, R7, UR6, PT ;  /* 0x0000000607007c0c */ /* 0x000fc8000bf03070 */
[----:B------:R-:W-:Y:S01]  /*0280*/  ISETP.GT.U32.OR P0, PT, R16, 0x79e, P0 ;  /* 0x0000079e1000780c */ /* 0x000fe20000704470 */
[----:B--2---:R-:W-:Y:S04]  /*0290*/  STS [R4], R27 ;  /* 0x0000001b04007388 */ /* 0x004fe80000000800 */
[----:B---3--:R-:W-:Y:S01]  /*02a0*/  STS [R3], R22 ;  /* 0x0000001603007388 */ /* 0x008fe20000000800 */
[----:B------:R-:W-:Y:S06]  /*02b0*/  BAR.SYNC.DEFER_BLOCKING 0x0 ;  /* 0x0000000000007b1d */ /* 0x000fec0000010000 */
[----:B------:R-:W-:Y:S04]  /*02c0*/  LDS R28, [R5] ;  /* 0x00000000051c7984 */ /* 0x000fe80000000800 */
[----:B------:R-:W0:Y:S04]  /*02d0*/  LDS.128 R12, [R6] ;  /* 0x00000000060c7984 */ /* 0x000e280000000c00 */
[----:B------:R-:W1:Y:S04]  /*02e0*/  LDS R29, [R5+0x40] ;  /* 0x00004000051d7984 */ /* 0x000e680000000800 */
[----:B------:R-:W2:Y:S04]  /*02f0*/  LDS R24, [R5+0x80] ;  /* 0x0000800005187984 */ /* 0x000ea80000000800 */
[----:B------:R-:W3:Y:S04]  /*0300*/  LDS R26, [R5+0xc0] ;  /* 0x0000c000051a7984 */ /* 0x000ee80000000800 */
[----:B------:R-:W-:Y:S04]  /*0310*/  LDS R21, [R5+0x100] ;  /* 0x0001000005157984 */ /* 0x000fe80000000800 */
[----:B------:R-:W4:Y:S04]  /*0320*/  LDS.128 R8, [R6+0x10] ;  /* 0x0000100006087984 */ /* 0x000f280000000c00 */
[----:B------:R-:W5:Y:S04]  /*0330*/  LDS R20, [R5+0x140] ;  /* 0x0001400005147984 */ /* 0x000f680000000800 */
[----:B------:R-:W-:Y:S04]  /*0340*/  LDS R22, [R5+0x1c0] ;  /* 0x0001c00005167984 */ /* 0x000fe80000000800 */
[----:B------:R-:W-:Y:S01]  /*0350*/  LDS R25, [R5+0x200] ;  /* 0x0002000005197984 */ /* 0x000fe20000000800 */
[----:B0-----:R-:W-:-:S03]  /*0360*/  FFMA R12, R12, R28, R23 ;  /* 0x0000001c0c0c7223 */ /* 0x001fc60000000017 */
[----:B------:R-:W0:Y:S01]  /*0370*/  LDS R23, [R5+0x180] ;  /* 0x0001800005177984 */ /* 0x000e220000000800 */
[----:B-1----:R-:W-:-:S04]  /*0380*/  FFMA R13, R29, R13, R12 ;  /* 0x0000000d1d0d7223 */ /* 0x002fc8000000000c */
[----:B--2---:R-:W-:Y:S02]  /*0390*/  FFMA R13, R24, R14, R13 ;  /* 0x0000000e180d7223 */ /* 0x004fe4000000000d */
[----:B------:R-:W-:Y:S02]  /*03a0*/  LDS R24, [R5+0x240] ;  /* 0x0002400005187984 */ /* 0x000fe40000000800 */
[----:B---3--:R-:W-:Y:S02]  /*03b0*/  FFMA R27, R26, R15, R13 ;  /* 0x0000000f1a1b7223 */ /* 0x008fe4000000000d */
[----:B------:R-:W1:Y:S04]  /*03c0*/  LDS.128 R12, [R6+0x20] ;  /* 0x00002000060c7984 */ /* 0x000e680000000c00 */
[----:B------:R-:W-:Y:S01]  /*03d0*/  LDS R26, [R5+0x3c0] ;  /* 0x0003c000051a7984 */ /* 0x000fe20000000800 */
[----:B----4-:R-:W-:Y:S01]  /*03e0*/  FFMA R27, R8, R21, R27 ;  /* 0x00000015081b7223 */ /* 0x010fe2000000001b */
[----:B------:R-:W-:-:S02]  /*03f0*/  VIADDMNMX.U32 R8, R2, 0x10, R17, !PT ;  /* 0x0000001002087846 */ /* 0x000fc40007800011 */
[----:B------:R-:W2:Y:S02]  /*0400*/  LDS R21, [R5+0x280] ;  /* 0x0002800005157984 */ /* 0x000ea40000000800 */
[----:B------:R-:W-:Y:S01]  /*0410*/  ISETP.GT.U32.AND P1, PT, R8, 0x79e, PT ;  /* 0x0000079e0800780c */ /* 0x000fe20003f24070 */
[----:B-----5:R-:W-:Y:S02]  /*0420*/  FFMA R20, R20, R9, R27 ;  /* 0x0000000914147223 */ /* 0x020fe4000000001b */
[----:B------:R-:W-:Y:S10]  /*0430*/  LDS R27, [R5+0x380] ;  /* 0x00038000051b7984 */ /* 0x000ff40000000800 */
[----:B------:R-:W3:Y:S01]  /*0440*/  @!P1 LDC.64 R8, c[0x0][0x388] ;  /* 0x0000e200ff089b82 */ /* 0x000ee20000000a00 */
[----:B0-----:R-:W-:-:S02]  /*0450*/  FFMA R23, R23, R10, R20 ;  /* 0x0000000a17177223 */ /* 0x001fc40000000014 */
[----:B------:R-:W-:Y:S02]  /*0460*/  LDS R20, [R5+0x340] ;  /* 0x0003400005147984 */ /* 0x000fe40000000800 */
[----:B------:R-:W-:Y:S01]  /*0470*/  FFMA R11, R22, R11, R23 ;  /* 0x0000000b160b7223 */ /* 0x000fe20000000017 */
[----:B------:R-:W-:-:S03]  /*0480*/  @!P1 IADD3 R23, PT, PT, R0, 0x79f0, RZ ;  /* 0x000079f000179810 */ /* 0x000fc60007ffe0ff */
[----:B-1----:R-:W-:Y:S02]  /*0490*/  FFMA R11, R12, R25, R11 ;  /* 0x000000190c0b7223 */ /* 0x002fe4000000000b */
[----:B------:R-:W-:Y:S02]  /*04a0*/  LDS R25, [R5+0x300] ;  /* 0x0003000005197984 */ /* 0x000fe40000000800 */
[----:B------:R-:W-:Y:S02]  /*04b0*/  FFMA R24, R24, R13, R11 ;  /* 0x0000000d18187223 */ /* 0x000fe4000000000b */
[----:B------:R-:W0:Y:S01]  /*04c0*/  LDS R13, [R5+0x2c0] ;  /* 0x0002c000050d7984 */ /* 0x000e220000000800 */
[----:B---3--:R-:W-:-:S03]  /*04d0*/  @!P1 IMAD.WIDE.U32 R22, R23, 0x4, R8 ;  /* 0x0000000417169825 */ /* 0x008fc600078e0008 */
[----:B------:R-:W1:Y:S01]  /*04e0*/  LDS.128 R8, [R6+0x30] ;  /* 0x0000300006087984 */ /* 0x000e620000000c00 */
[----:B------:R-:W-:Y:S01]  /*04f0*/  MOV R28, RZ ;  /* 0x000000ff001c7202 */ /* 0x000fe20000000f00 */
[----:B------:R-:W-:Y:S01]  /*0500*/  BAR.SYNC.DEFER_BLOCKING 0x0 ;  /* 0x0000000000007b1d */ /* 0x000fe20000010000 */
[----:B------:R-:W-:-:S05]  /*0510*/  MOV R12, RZ ;  /* 0x000000ff000c7202 */ /* 0x000fca0000000f00 */
[----:B------:R3:W4:Y:S04]  /*0520*/  @!P0 LDG.E R28, desc[UR8][R18.64] ;  /* 0x00000008121c8981 */ /* 0x000728000c1e1900 */
[----:B------:R-:W5:Y:S01]  /*0530*/  @!P1 LDG.E R12, desc[UR8][R22.64] ;  /* 0x00000008160c9981 */ /* 0x000f62000c1e1900 */
[----:B--2---:R-:W-:-:S04]  /*0540*/  FFMA R14, R21, R14, R24 ;  /* 0x0000000e150e7223 */ /* 0x004fc80000000018 */
[----:B0-----:R-:W-:-:S04]  /*0550*/  FFMA R29, R13, R15, R14 ;  /* 0x0000000f0d1d7223 */ /* 0x001fc8000000000e */
[----:B-1----:R-:W-:-:S04]  /*0560*/  FFMA R29, R8, R25, R29 ;  /* 0x00000019081d7223 */ /* 0x002fc8000000001d */
[----:B------:R-:W-:-:S04]  /*0570*/  FFMA R20, R20, R9, R29 ;  /* 0x0000000914147223 */ /* 0x000fc8000000001d */
[----:B------:R-:W-:-:S04]  /*0580*/  FFMA R27, R27, R10, R20 ;  /* 0x0000000a1b1b7223 */ /* 0x000fc80000000014 */
[----:B------:R-:W-:Y:S01]  /*0590*/  FFMA R27, R26, R11, R27 ;  /* 0x0000000b1a1b7223 */ /* 0x000fe2000000001b */
[----:B------:R-:W-:-:S04]  /*05a0*/  UIADD3 UR5, UPT, UPT, UR5, 0xf3e0, URZ ;  /* 0x0000f3e005057890 */ /* 0x000fc8000fffe0ff */
[----:B------:R-:W-:Y:S01]  /*05b0*/  UISETP.NE.AND UP0, UPT, UR5, 0x3a9650, UPT ;  /* 0x003a96500500788c */ /* 0x000fe2000bf05270 */
[----:B---3--:R-:W-:Y:S02]  /*05c0*/  IADD3 R18, P0, PT, R18, 0x80, RZ ;  /* 0x0000008012127810 */ /* 0x008fe40007f1e0ff */
[----:B------:R-:W-:Y:S02]  /*05d0*/  IADD3 R2, PT, PT, R2, 0x20, RZ ;  /* 0x0000002002027810 */ /* 0x000fe40007ffe0ff */
[----:B------:R-:W-:Y:S02]  /*05e0*/  IADD3.X R19, PT, PT, RZ, R19, RZ, P0, !PT ;  /* 0x00000013ff137210 */ /* 0x000fe400007fe4ff */
[----:B------:R-:W-:Y:S01]  /*05f0*/  IADD3 R0, PT, PT, R0, 0xf3e0, RZ ;  /* 0x0000f3e000007810 */ /* 0x000fe20007ffe0ff */
[----:B------:R-:W-:Y:S01]  /*0600*/  UIADD3 UR4, UPT, UPT, UR4, 0x20, URZ ;  /* 0x0000002004047890 */ /* 0x000fe2000fffe0ff */
[----:B----4-:R-:W-:Y:S04]  /*0610*/  STS [R4], R28 ;  /* 0x0000001c04007388 */ /* 0x010fe80000000800 */
[----:B-----5:R-:W-:Y:S01]  /*0620*/  STS [R3], R12 ;  /* 0x0000000c03007388 */ /* 0x020fe20000000800 */
        /* <DEDUP_REMOVED lines=8> */
[----:B------:R-:W5:Y:S01]  /*06b0*/  LDS R20, [R5+0x140] ;  /* 0x0001400005147984 */ /* 0x000f620000000800 */
[----:B0-----:R-:W-:-:S03]  /*06c0*/  FFMA R27, R12, R21, R27 ;  /* 0x000000150c1b7223 */ /* 0x001fc6000000001b */
[----:B------:R-:W0:Y:S01]  /*06d0*/  LDS R21, [R5+0x180] ;  /* 0x0001800005157984 */ /* 0x000e220000000800 */
[----:B-1----:R-:W-:-:S03]  /*06e0*/  FFMA R12, R24, R13, R27 ;  /* 0x0000000d180c7223 */ /* 0x002fc6000000001b */
[----:B------:R-:W1:Y:S01]  /*06f0*/  LDS R24, [R5+0x1c0] ;  /* 0x0001c00005187984 */ /* 0x000e620000000800 */
[----:B--2---:R-:W-:-:S04]  /*0700*/  FFMA R25, R25, R14, R12 ;  /* 0x0000000e19197223 */ /* 0x004fc8000000000c */
[----:B---3--:R-:W-:Y:S02]  /*0710*/  FFMA R27, R22, R15, R25 ;  /* 0x0000000f161b7223 */ /* 0x008fe40000000019 */
[----:B------:R-:W-:Y:S04]  /*0720*/  LDS R25, [R5+0x200] ;  /* 0x0002000005197984 */ /* 0x000fe80000000800 */
[----:B------:R-:W2:Y:S01]  /*0730*/  LDS.128 R12, [R6+0x20] ;  /* 0x00002000060c7984 */ /* 0x000ea20000000c00 */
[----:B----4-:R-:W-:-:S03]  /*0740*/  FFMA R23, R8, R23, R27 ;  /* 0x0000001708177223 */ /* 0x010fc6000000001b */
[----:B------:R-:W3:Y:S01]  /*0750*/  LDS R22, [R5+0x240] ;  /* 0x0002400005167984 */ /* 0x000ee20000000800 */
[----:B-----5:R-:W-:-:S03]  /*0760*/  FFMA R20, R20, R9, R23 ;  /* 0x0000000914147223 */ /* 0x020fc60000000017 */
[----:B------:R-:W4:Y:S01]  /*0770*/  LDS R23, [R5+0x280] ;  /* 0x0002800005177984 */ /* 0x000f220000000800 */
[----:B0-----:R-:W-:-:S03]  /*0780*/  FFMA R21, R21, R10, R20 ;  /* 0x0000000a15157223 */ /* 0x001fc60000000014 */
[----:B------:R-:W0:Y:S01]  /*0790*/  LDS R20, [R5+0x2c0] ;  /* 0x0002c00005147984 */ /* 0x000e220000000800 */
[----:B-1----:R-:W-:-:S03]  /*07a0*/  FFMA R27, R24, R11, R21 ;  /* 0x0000000b181b7223 */ /* 0x002fc60000000015 */
[----:B------:R-:W-:Y:S04]  /*07b0*/  LDS R21, [R5+0x300] ;  /* 0x0003000005157984 */ /* 0x000fe80000000800 */
[----:B------:R-:W1:Y:S04]  /*07c0*/  LDS.128 R8, [R6+0x30] ;  /* 0x0000300006087984 */ /* 0x000e680000000c00 */
[----:B------:R-:W5:Y:S01]  /*07d0*/  LDS R24, [R5+0x340] ;  /* 0x0003400005187984 */ /* 0x000f620000000800 */
[----:B--2---:R-:W-:-:S03]  /*07e0*/  FFMA R27, R12, R25, R27 ;  /* 0x000000190c1b7223 */ /* 0x004fc6000000001b */
[----:B------:R-:W2:Y:S04]  /*07f0*/  LDS R25, [R5+0x380] ;  /* 0x0003800005197984 */ /* 0x000ea80000000800 */
[----:B------:R-:W2:Y:S01]  /*0800*/  LDS R12, [R5+0x3c0] ;  /* 0x0003c000050c7984 */ /* 0x000ea20000000800 */
[----:B---3--:R-:W-:-:S04]  /*0810*/  FFMA R22, R22, R13, R27 ;  /* 0x0000000d16167223 */ /* 0x008fc8000000001b */
[----:B----4-:R-:W-:-:S04]  /*0820*/  FFMA R23, R23, R14, R22 ;  /* 0x0000000e17177223 */ /* 0x010fc80000000016 */
[----:B0-----:R-:W-:-:S04]  /*0830*/  FFMA R15, R20, R15, R23 ;  /* 0x0000000f140f7223 */ /* 0x001fc80000000017 */
[----:B-1----:R-:W-:-:S04]  /*0840*/  FFMA R15, R8, R21, R15 ;  /* 0x00000015080f7223 */ /* 0x002fc8000000000f */
[----:B-----5:R-:W-:-:S04]  /*0850*/  FFMA R24, R24, R9, R15 ;  /* 0x0000000918187223 */ /* 0x020fc8000000000f */
[----:B--2---:R-:W-:-:S04]  /*0860*/  FFMA R25, R25, R10, R24 ;  /* 0x0000000a19197223 */ /* 0x004fc80000000018 */
[----:B------:R-:W-:Y:S01]  /*0870*/  FFMA R23, R12, R11, R25 ;  /* 0x0000000b0c177223 */ /* 0x000fe20000000019 */
[----:B------:R-:W-:Y:S06]  /*0880*/  BAR.SYNC.DEFER_BLOCKING 0x0 ;  /* 0x0000000000007b1d */ /* 0x000fec0000010000 */
[----:B------:R-:W-:Y:S05]  /*0890*/  BRA.U UP0, `(.L_x_0) ;  /* 0xfffffff900487547 */ /* 0x000fea000b83ffff */
[----:B------:R-:W-:-:S04]  /*08a0*/  VIMNMX.U32 R0, PT, PT, R16, R17, !PT ;  /* 0x0000001110007248 */ /* 0x000fc80007fe0000 */
[----:B------:R-:W-:-:S13]  /*08b0*/  ISETP.GT.U32.AND P0, PT, R0, 0x79e, PT ;  /* 0x0000079e0000780c */ /* 0x000fda0003f04070 */
[----:B------:R-:W-:Y:S05]  /*08c0*/  @P0 EXIT ;  /* 0x000000000000094d */ /* 0x000fea0003800000 */
[----:B------:R-:W0:Y:S01]  /*08d0*/  LDC.64 R2, c[0x0][0x390] ;  /* 0x0000e400ff027b82 */ /* 0x000e220000000a00 */
[----:B------:R-:W-:-:S04]  /*08e0*/  IMAD R17, R16, 0x79f, R17 ;  /* 0x0000079f10117824 */ /* 0x000fc800078e0211 */
[----:B0-----:R-:W-:-:S05]  /*08f0*/  IMAD.WIDE.U32 R2, R17, 0x4, R2 ;  /* 0x0000000411027825 */ /* 0x001fca00078e0002 */
[----:B------:R-:W-:Y:S01]  /*0900*/  STG.E desc[UR8][R2.64], R23 ;  /* 0x0000001702007986 */ /* 0x000fe2000c101908 */
[----:B------:R-:W-:Y:S05]  /*0910*/  EXIT ;  /* 0x000000000000794d */ /* 0x000fea0003800000 */
.L_x_1:
[----:B------:R-:W-:-:S00]  /*0920*/  BRA `(.L_x_1) ;  /* 0xfffffffc00fc7947 */ /* 0x000fc0000383ffff */
[----:B------:R-:W-:-:S00]  /*0930*/  NOP ;  /* 0x0000000000007918 */ /* 0x000fc00000000000 */
        /* <DEDUP_REMOVED lines=12> */
.L_x_16:


//--------------------- .text._Z9matMulGPUPfS_S_  --------------------------
	.section	.text._Z9matMulGPUPfS_S_,"ax",@progbits
	.align	128
        .global         _Z9matMulGPUPfS_S_
        .type           _Z9matMulGPUPfS_S_,@function
        .size           _Z9matMulGPUPfS_S_,(.L_x_17 - _Z9matMulGPUPfS_S_)
        .other          _Z9matMulGPUPfS_S_,@"STO_CUDA_ENTRY STV_DEFAULT"
_Z9matMulGPUPfS_S_:
.text._Z9matMulGPUPfS_S_:
[----:B------:R-:W-:Y:S01]  /*0000*/  LDC R1, c[0x0][0x37c] ;  /* 0x0000df00ff017b82 */ /* 0x000fe20000000800 */
[----:B------:R-:W0:Y:S07]  /*0010*/  S2R R0, SR_TID.X ;  /* 0x0000000000007919 */ /* 0x000e2e0000002100 */
[----:B------:R-:W1:Y:S01]  /*0020*/  LDC R10, c[0x0][0x364] ;  /* 0x0000d900ff0a7b82 */ /* 0x000e620000000800 */
[----:B------:R-:W1:Y:S07]  /*0030*/  S2R R3, SR_TID.Y ;  /* 0x0000000000037919 */ /* 0x000e6e0000002200 */
[----:B------:R-:W0:Y:S08]  /*0040*/  S2UR UR5, SR_CTAID.X ;  /* 0x00000000000579c3 */ /* 0x000e300000002500 */
[----:B------:R-:W0:Y:S08]  /*0050*/  LDC R11, c[0x0][0x360] ;  /* 0x0000d800ff0b7b82 */ /* 0x000e300000000800 */
[----:B------:R-:W1:Y:S01]  /*0060*/  S2UR UR4, SR_CTAID.Y ;  /* 0x00000000000479c3 */ /* 0x000e620000002600 */
[----:B0-----:R-:W-:-:S05]  /*0070*/  IMAD R11, R11, UR5, R0 ;  /* 0x000000050b0b7c24 */ /* 0x001fca000f8e0200 */
[----:B------:R-:W-:Y:S01]  /*0080*/  ISETP.GT.AND P0, PT, R11, 0x79e, PT ;  /* 0x0000079e0b00780c */ /* 0x000fe20003f04270 */
[----:B-1----:R-:W-:-:S05]  /*0090*/  IMAD R10, R10, UR4, R3 ;  /* 0x000000040a0a7c24 */ /* 0x002fca000f8e0203 */
[----:B------:R-:W-:-:S13]  /*00a0*/  ISETP.GT.U32.OR P0, PT, R10, 0x79e, P0 ;  /* 0x0000079e0a00780c */ /* 0x000fda0000704470 */
[----:B------:R-:W-:Y:S05]  /*00b0*/  @P0 EXIT ;  /* 0x000000000000094d */ /* 0x000fea0003800000 */
[----:B------:R-:W0:Y:S01]  /*00c0*/  LDCU.64 UR4, c[0x0][0x388] ;  /* 0x00007100ff0477ac */ /* 0x000e220008000a00 */
[----:B------:R-:W1:Y:S01]  /*00d0*/  LDC.64 R4, c[0x0][0x380] ;  /* 0x0000e000ff047b82 */ /* 0x000e620000000a00 */
[----:B------:R-:W-:Y:S01]  /*00e0*/  IMAD R10, R10, 0x79f, RZ ;  /* 0x0000079f0a0a7824 */ /* 0x000fe200078e02ff */
[----:B------:R-:W2:Y:S01]  /*00f0*/  LDCU.64 UR6, c[0x0][0x358] ;  /* 0x00006b00ff0677ac */ /* 0x000ea20008000a00 */
[----:B0-----:R-:W-:-:S04]  /*0100*/  UIADD3 UR4, UP0, UPT, UR4, 0x3cf8, URZ ;  /* 0x00003cf804047890 */ /* 0x001fc8000ff1e0ff */
[----:B------:R-:W-:Y:S02]  /*0110*/  UIADD3.X UR5, UPT, UPT, URZ, UR5, URZ, UP0, !UPT ;  /* 0x00000005ff057290 */ /* 0x000fe400087fe4ff */
[----:B------:R-:W-:Y:S01]  /*0120*/  MOV R2, UR4 ;  /* 0x0000000400027c02 */ /* 0x000fe20008000f00 */
[----:B-1----:R-:W-:-:S03]  /*0130*/  IMAD.WIDE.U32 R4, R10, 0x4, R4 ;  /* 0x000000040a047825 */ /* 0x002fc600078e0004 */
[----:B------:R-:W-:Y:S02]  /*0140*/  MOV R3, UR5 ;  /* 0x0000000500037c02 */ /* 0x000fe40008000f00 */
[----:B--2---:R-:W2:Y:S01]  /*0150*/  LDG.E R0, desc[UR6][R4.64] ;  /* 0x0000000604007981 */ /* 0x004ea2000c1e1900 */
[----:B------:R-:W-:-:S03]  /*0160*/  IMAD.WIDE R6, R11, 0x4, R2 ;  /* 0x000000040b067825 */ /* 0x000fc600078e0202 */
[----:B------:R-:W3:Y:S04]  /*0170*/  LDG.E R18, desc[UR6][R4.64+0x4] ;  /* 0x0000040604127981 */ /* 0x000ee8000c1e1900 */
[----:B------:R-:W2:Y:S01]  /*0180*/  LDG.E R21, desc[UR6][R6.64+-0x3cf8] ;  /* 0xffc3080606157981 */ /* 0x000ea2000c1e1900 */
[----:B------:R-:W-:-:S03]  /*0190*/  IADD3 R9, PT, PT, R11, 0x1e7c, RZ ;  /* 0x00001e7c0b097810 */ /* 0x000fc60007ffe0ff */
[----:B------:R-:W3:Y:S04]  /*01a0*/  LDG.E R23, desc[UR6][R6.64+-0x1e7c] ;  /* 0xffe1840606177981 */ /* 0x000ee8000c1e1900 */
[----:B------:R-:W4:Y:S01]  /*01b0*/  LDG.E R15, desc[UR6][R4.64+0x8] ;  /* 0x00000806040f7981 */ /* 0x000f22000c1e1900 */
[----:B------:R-:W-:-:S03]  /*01c0*/  IMAD.WIDE R8, R9, 0x4, R2 ;  /* 0x0000000409087825 */ /* 0x000fc600078e0202 */
[----:B------:R-:W4:Y:S04]  /*01d0*/  LDG.E R20, desc[UR6][R6.64] ;  /* 0x0000000606147981 */ /* 0x000f28000c1e1900 */
[----:B------:R0:W5:Y:S04]  /*01e0*/  LDG.E R22, desc[UR6][R6.64+0x1e7c] ;  /* 0x001e7c0606167981 */ /* 0x000168000c1e1900 */
[----:B------:R-:W5:Y:S04]  /*01f0*/  LDG.E R27, desc[UR6][R4.64+0xc] ;  /* 0x00000c06041b7981 */ /* 0x000f68000c1e1900 */
[----:B------:R-:W5:Y:S04]  /*0200*/  LDG.E R16, desc[UR6][R4.64+0x10] ;  /* 0x0000100604107981 */ /* 0x000f68000c1e1900 */
[----:B------:R-:W5:Y:S04]  /*0210*/  LDG.E R19, desc[UR6][R8.64+-0x3cf8] ;  /* 0xffc3080608137981 */ /* 0x000f68000c1e1900 */
[----:B------:R-:W5:Y:S04]  /*0220*/  LDG.E R12, desc[UR6][R4.64+0x14] ;  /* 0x00001406040c7981 */ /* 0x000f68000c1e1900 */
[----:B------:R-:W5:Y:S04]  /*0230*/  LDG.E R13, desc[UR6][R8.64+-0x1e7c] ;  /* 0xffe18406080d7981 */ /* 0x000f68000c1e1900 */
[----:B------:R-:W5:Y:S04]  /*0240*/  LDG.E R14, desc[UR6][R4.64+0x18] ;  /* 0x00001806040e7981 */ /* 0x000f68000c1e1900 */
[----:B------:R-:W5:Y:S01]  /*0250*/  LDG.E R17, desc[UR6][R8.64] ;  /* 0x0000000608117981 */ /* 0x000f62000c1e1900 */
[----:B------:R-:W-:-:S05]  /*0260*/  IADD3 R29, PT, PT, R11, 0x3cf8, RZ ;  /* 0x00003cf80b1d7810 */ /* 0x000fca0007ffe0ff */
[----:B0-----:R-:W-:-:S04]  /*0270*/  IMAD.WIDE R6, R29, 0x4, R2 ;  /* 0x000000041d067825 */ /* 0x001fc800078e0202 */
[----:B--2---:R-:W-:Y:S02]  /*0280*/  FFMA R25, R0, R21, RZ ;  /* 0x0000001500197223 */ /* 0x004fe400000000ff */
[----:B------:R0:W2:Y:S04]  /*0290*/  LDG.E R0, desc[UR6][R8.64+0x1e7c] ;  /* 0x001e7c0608007981 */ /* 0x0000a8000c1e1900 */
[----:B------:R-:W2:Y:S01]  /*02a0*/  LDG.E R21, desc[UR6][R4.64+0x1c] ;  /* 0x00001c0604157981 */ /* 0x000ea2000c1e1900 */
[----:B---3--:R-:W-:-:S03]  /*02b0*/  FFMA R24, R18, R23, R25 ;  /* 0x0000001712187223 */ /* 0x008fc60000000019 */
[----:B------:R-:W3:Y:S04]  /*02c0*/  LDG.E R18, desc[UR6][R4.64+0x20] ;  /* 0x0000200604127981 */ /* 0x000ee8000c1e1900 */
[----:B------:R-:W3:Y:S01]  /*02d0*/  LDG.E R23, desc[UR6][R6.64+-0x3cf8] ;  /* 0xffc3080606177981 */ /* 0x000ee2000c1e1900 */
[----:B----4-:R-:W-:Y:S01]  /*02e0*/  FFMA R24, R15, R20, R24 ;  /* 0x000000140f187223 */ /* 0x010fe20000000018 */
[----:B------:R-:W-:Y:S02]  /*02f0*/  IADD3 R15, PT, PT, R11, 0x5b74, RZ ;  /* 0x00005b740b0f7810 */ /* 0x000fe40007ffe0ff */
[----:B------:R-:W4:Y:S04]  /*0300*/  LDG.E R20, desc[UR6][R4.64+0x24] ;  /* 0x0000240604147981 */ /* 0x000f28000c1e1900 */
[----:B------:R-:W4:Y:S01]  /*0310*/  LDG.E R25, desc[UR6][R6.64+-0x1e7c] ;  /* 0xffe1840606197981 */ /* 0x000f22000c1e1900 */
[----:B-----5:R-:W-:-:S03]  /*0320*/  FFMA R29, R27, R22, R24 ;  /* 0x000000161b1d7223 */ /* 0x020fc60000000018 */
[----:B------:R-:W5:Y:S01]  /*0330*/  LDG.E R22, desc[UR6][R4.64+0x28] ;  /* 0x0000280604167981 */ /* 0x000f62000c1e1900 */
[----:B0-----:R-:W-:-:S03]  /*0340*/  IMAD.WIDE R8, R15, 0x4, R2 ;  /* 0x000000040f087825 */ /* 0x001fc600078e0202 */
[----:B------:R-:W5:Y:S01]  /*0350*/  LDG.E R27, desc[UR6][R6.64] ;  /* 0x00000006061b7981 */ /* 0x000f62000c1e1900 */
[----:B------:R-:W-:-:S03]  /*0360*/  FFMA R29, R16, R19, R29 ;  /* 0x00000013101d7223 */ /* 0x000fc6000000001d */
[----:B------:R-:W5:Y:S04]  /*0370*/  LDG.E R24, desc[UR6][R6.64+0x1e7c] ;  /* 0x001e7c0606187981 */ /* 0x000f68000c1e1900 */
[----:B------:R-:W5:Y:S01]  /*0380*/  LDG.E R19, desc[UR6][R4.64+0x2c] ;  /* 0x00002c0604137981 */ /* 0x000f62000c1e1900 */
[----:B------:R-:W-:-:S03]  /*0390*/  FFMA R29, R12, R13, R29 ;  /* 0x0000000d0c1d7223 */ /* 0x000fc6000000001d */
[----:B------:R-:W5:Y:S04]  /*03a0*/  LDG.E R12, desc[UR6][R4.64+0x30] ;  /* 0x00003006040c7981 */ /* 0x000f68000c1e1900 */
[----:B------:R-:W5:Y:S01]  /*03b0*/  LDG.E R13, desc[UR6][R8.64+-0x3cf8] ;  /* 0xffc30806080d7981 */ /* 0x000f62000c1e1900 */
[----:B------:R-:W-:-:S03]  /*03c0*/  FFMA R26, R14, R17, R29 ;  /* 0x000000110e1a7223 */ /* 0x000fc6000000001d */
[----:B------:R-:W5:Y:S04]  /*03d0*/  LDG.E R17, desc[UR6][R4.64+0x34] ;  /* 0x0000340604117981 */ /* 0x000f68000c1e1900 */
[----:B------:R-:W5:Y:S04]  /*03e0*/  LDG.E R14, desc[UR6][R8.64+-0x1e7c] ;  /* 0xffe18406080e7981 */ /* 0x000f68000c1e1900 */
[----:B------:R0:W5:Y:S04]  /*03f0*/  LDG.E R16, desc[UR6][R4.64+0x38] ;  /* 0x0000380604107981 */ /* 0x000168000c1e1900 */
[----:B------:R-:W5:Y:S01]  /*0400*/  LDG.E R7, desc[UR6][R8.64] ;  /* 0x0000000608077981 */ /* 0x000f62000c1e1900 */
[----:B------:R-:W-:Y:S01]  /*0410*/  UMOV UR4, 0xc ;  /* 0x0000000c00047882 */ /* 0x000fe20000000000 */
[----:B--2---:R-:W-:-:S04]  /*0420*/  FFMA R21, R21, R0, R26 ;  /* 0x0000000015157223 */ /* 0x004fc8000000001a */
[----:B---3--:R-:W-:-:S04]  /*0430*/  FFMA R21, R18, R23, R21 ;  /* 0x0000001712157223 */ /* 0x008fc80000000015 */
[----:B----4-:R-:W-:-:S04]  /*0440*/  FFMA R21, R20, R25, R21 ;  /* 0x0000001914157223 */ /* 0x010fc80000000015 */
[----:B-----5:R-:W-:-:S04]  /*0450*/  FFMA R22, R22, R27, R21 ;  /* 0x0000001b16167223 */ /* 0x020fc80000000015 */
[----:B------:R-:W-:Y:S01]  /*0460*/  FFMA R19, R19, R24, R22 ;  /* 0x0000001813137223 */ /* 0x000fe20000000016 */
[----:B------:R-:W-:-:S03]  /*0470*/  IADD3 R0, P0, PT, R4, 0x38, RZ ;  /* 0x0000003804007810 */ /* 0x000fc60007f1e0ff */
[----:B------:R-:W-:Y:S01]  /*0480*/  FFMA R12, R12, R13, R19 ;  /* 0x0000000d0c0c7223 */ /* 0x000fe20000000013 */
[----:B0-----:R-:W-:-:S03]  /*0490*/  IADD3.X R5, PT, PT, RZ, R5, RZ, P0, !PT ;  /* 0x00000005ff057210 */ /* 0x001fc600007fe4ff */
[----:B------:R-:W-:-:S04]  /*04a0*/  FFMA R17, R17, R14, R12 ;  /* 0x0000000e11117223 */ /* 0x000fc8000000000c */
[----:B------:R-:W-:-:S07]  /*04b0*/  FFMA R14, R16, R7, R17 ;  /* 0x00000007100e7223 */ /* 0x000fce0000000011 */
.L_x_2:
[----:B------:R-:W-:Y:S01]  /*04c0*/  MOV R4, R0 ;  /* 0x0000000000047202 */ /* 0x000fe20000000f00 */
[----:B------:R0:W2:Y:S01]  /*04d0*/  LDG.E R19, desc[UR6][R8.64+0x1e7c] ;  /* 0x001e7c0608137981 */ /* 0x0000a2000c1e1900 */
[----:B------:R-:W-:-:S03]  /*04e0*/  IADD3 R7, PT, PT, R15, 0x1e7c, RZ ;  /* 0x00001e7c0f077810 */ /* 0x000fc60007ffe0ff */
[----:B------:R-:W2:Y:S04]  /*04f0*/  LDG.E R25, desc[UR6][R4.64+0x4] ;  /* 0x0000040604197981 */ /* 0x000ea8000c1e1900 */
[----:B------:R-:W3:Y:S01]  /*0500*/  LDG.E R18, desc[UR6][R4.64+0x8] ;  /* 0x0000080604127981 */ /* 0x000ee2000c1e1900 */
[----:B0-----:R-:W-:-:S03]  /*0510*/  IMAD.WIDE R8, R7, 0x4, R2 ;  /* 0x0000000407087825 */ /* 0x001fc600078e0202 */
[----:B------:R-:W4:Y:S04]  /*0520*/  LDG.E R12, desc[UR6][R4.64+0xc] ;  /* 0x00000c06040c7981 */ /* 0x000f28000c1e1900 */
[----:B------:R-:W3:Y:S04]  /*0530*/  LDG.E R23, desc[UR6][R8.64+-0x3cf8] ;  /* 0xffc3080608177981 */ /* 0x000ee8000c1e1900 */
[----:B------:R-:W4:Y:S04]  /*0540*/  LDG.E R17, desc[UR6][R8.64+-0x1e7c] ;  /* 0xffe1840608117981 */ /* 0x000f28000c1e1900 */
[----:B------:R-:W5:Y:S04]  /*0550*/  LDG.E R0, desc[UR6][R4.64+0x10] ;  /* 0x0000100604007981 */ /* 0x000f68000c1e1900 */
[----:B------:R-:W5:Y:S01]  /*0560*/  LDG.E R13, desc[UR6][R8.64] ;  /* 0x00000006080d7981 */ /* 0x000f62000c1e1900 */
[----:B------:R-:W-:-:S03]  /*0570*/  IADD3 R7, PT, PT, R15, 0x3cf8, RZ ;  /* 0x00003cf80f077810 */ /* 0x000fc60007ffe0ff */
[----:B------:R0:W5:Y:S02]  /*0580*/  LDG.E R21, desc[UR6][R8.64+0x1e7c] ;  /* 0x001e7c0608157981 */ /* 0x000164000c1e1900 */
[----:B------:R-:W-:Y:S02]  /*0590*/  IMAD.WIDE R6, R7, 0x4, R2 ;  /* 0x0000000407067825 */ /* 0x000fe400078e0202 */
[----:B------:R-:W5:Y:S04]  /*05a0*/  LDG.E R24, desc[UR6][R4.64+0x14] ;  /* 0x0000140604187981 */ /* 0x000f68000c1e1900 */
[----:B------:R-:W5:Y:S04]  /*05b0*/  LDG.E R22, desc[UR6][R4.64+0x18] ;  /* 0x0000180604167981 */ /* 0x000f68000c1e1900 */
[----:B------:R-:W5:Y:S04]  /*05c0*/  LDG.E R29, desc[UR6][R6.64+-0x3cf8] ;  /* 0xffc30806061d7981 */ /* 0x000f68000c1e1900 */
[----:B------:R-:W5:Y:S04]  /*05d0*/  LDG.E R16, desc[UR6][R4.64+0x1c] ;  /* 0x00001c0604107981 */ /* 0x000f68000c1e1900 */
[----:B------:R-:W5:Y:S01]  /*05e0*/  LDG.E R27, desc[UR6][R6.64+-0x1e7c] ;  /* 0xffe18406061b7981 */ /* 0x000f62000c1e1900 */
[----:B0-----:R-:W-:-:S03]  /*05f0*/  IADD3 R9, PT, PT, R15, 0x5b74, RZ ;  /* 0x00005b740f097810 */ /* 0x001fc60007ffe0ff */
[----:B------:R-:W5:Y:S02]  /*0600*/  LDG.E R20, desc[UR6][R6.64+0x1e7c] ;  /* 0x001e7c0606147981 */ /* 0x000f64000c1e1900 */
[----:B------:R-:W-:-:S04]  /*0610*/  IMAD.WIDE R8, R9, 0x4, R2 ;  /* 0x0000000409087825 */ /* 0x000fc800078e0202 */
[----:B--2---:R-:W-:Y:S02]  /*0620*/  FFMA R26, R25, R19, R14 ;  /* 0x00000013191a7223 */ /* 0x004fe4000000000e */
[----:B------:R-:W2:Y:S04]  /*0630*/  LDG.E R14, desc[UR6][R4.64+0x20] ;  /* 0x00002006040e7981 */ /* 0x000ea8000c1e1900 */
[----:B------:R0:W2:Y:S04]  /*0640*/  LDG.E R19, desc[UR6][R6.64] ;  /* 0x0000000606137981 */ /* 0x0000a8000c1e1900 */
[----:B------:R-:W2:Y:S01]  /*0650*/  LDG.E R25, desc[UR6][R4.64+0x24] ;  /* 0x0000240604197981 */ /* 0x000ea2000c1e1900 */
[----:B---3--:R-:W-:-:S03]  /*0660*/  FFMA R23, R18, R23, R26 ;  /* 0x0000001712177223 */ /* 0x008fc6000000001a */
[----:B------:R-:W3:Y:S01]  /*0670*/  LDG.E R18, desc[UR6][R4.64+0x28] ;  /* 0x0000280604127981 */ /* 0x000ee2000c1e1900 */
[----:B----4-:R-:W-:-:S03]  /*0680*/  FFMA R17, R12, R17, R23 ;  /* 0x000000110c117223 */ /* 0x010fc60000000017 */
[----:B------:R-:W3:Y:S04]  /*0690*/  LDG.E R23, desc[UR6][R8.64+-0x3cf8] ;  /* 0xffc3080608177981 */ /* 0x000ee8000c1e1900 */
[----:B------:R-:W4:Y:S01]  /*06a0*/  LDG.E R12, desc[UR6][R4.64+0x2c] ;  /* 0x00002c06040c7981 */ /* 0x000f22000c1e1900 */
[----:B-----5:R-:W-:-:S03]  /*06b0*/  FFMA R26, R0, R13, R17 ;  /* 0x0000000d001a7223 */ /* 0x020fc60000000011 */
[----:B------:R-:W4:Y:S04]  /*06c0*/  LDG.E R17, desc[UR6][R8.64+-0x1e7c] ;  /* 0xffe1840608117981 */ /* 0x000f28000c1e1900 */
[----:B------:R-:W5:Y:S04]  /*06d0*/  LDG.E R0, desc[UR6][R4.64+0x30] ;  /* 0x0000300604007981 */ /* 0x000f68000c1e1900 */
[----:B------:R-:W5:Y:S01]  /*06e0*/  LDG.E R13, desc[UR6][R8.64] ;  /* 0x00000006080d7981 */ /* 0x000f62000c1e1900 */
[----:B0-----:R-:W-:Y:S01]  /*06f0*/  FFMA R7, R24, R21, R26 ;  /* 0x0000001518077223 */ /* 0x001fe2000000001a */
[----:B------:R-:W-:-:S02]  /*0700*/  IADD3 R6, PT, PT, R15, 0x79f0, RZ ;  /* 0x000079f00f067810 */ /* 0x000fc40007ffe0ff */
[----:B------:R0:W5:Y:S01]  /*0710*/  LDG.E R21, desc[UR6][R8.64+0x1e7c] ;  /* 0x001e7c0608157981 */ /* 0x000162000c1e1900 */
[----:B------:R-:W-:Y:S02]  /*0720*/  FFMA R29, R22, R29, R7 ;  /* 0x0000001d161d7223 */ /* 0x000fe40000000007 */
[----:B------:R-:W-:Y:S01]  /*0730*/  IMAD.WIDE R6, R6, 0x4, R2 ;  /* 0x0000000406067825 */ /* 0x000fe200078e0202 */
[----:B------:R-:W5:Y:S03]  /*0740*/  LDG.E R24, desc[UR6][R4.64+0x34] ;  /* 0x0000340604187981 */ /* 0x000f66000c1e1900 */
[----:B------:R-:W-:Y:S02]  /*0750*/  FFMA R27, R16, R27, R29 ;  /* 0x0000001b101b7223 */ /* 0x000fe4000000001d */
[----:B------:R-:W5:Y:S04]  /*0760*/  LDG.E R16, desc[UR6][R4.64+0x38] ;  /* 0x0000380604107981 */ /* 0x000f68000c1e1900 */
[----:B------:R-:W5:Y:S01]  /*0770*/  LDG.E R29, desc[UR6][R6.64+-0x3cf8] ;  /* 0xffc30806061d7981 */ /* 0x000f62000c1e1900 */
[----:B0-----:R-:W-:-:S05]  /*0780*/  IADD3 R9, PT, PT, R15, 0x986c, RZ ;  /* 0x0000986c0f097810 */ /* 0x001fca0007ffe0ff */
[----:B------:R-:W-:-:S04]  /*0790*/  IMAD.WIDE R8, R9, 0x4, R2 ;  /* 0x0000000409087825 */ /* 0x000fc800078e0202 */
[----:B--2---:R-:W-:Y:S02]  /*07a0*/  FFMA R22, R14, R19, R27 ;  /* 0x000000130e167223 */ /* 0x004fe4000000001b */
[----:B------:R-:W2:Y:S04]  /*07b0*/  LDG.E R14, desc[UR6][R4.64+0x3c] ;  /* 0x00003c06040e7981 */ /* 0x000ea8000c1e1900 */
[----:B------:R-:W2:Y:S01]  /*07c0*/  LDG.E R19, desc[UR6][R6.64+-0x1e7c] ;  /* 0xffe1840606137981 */ /* 0x000ea2000c1e1900 */
[----:B------:R-:W-:-:S03]  /*07d0*/  FFMA R26, R25, R20, R22 ;  /* 0x00000014191a7223 */ /* 0x000fc60000000016 */
[----:B------:R-:W2:Y:S04]  /*07e0*/  LDG.E R20, desc[UR6][R4.64+0x40] ;  /* 0x0000400604147981 */ /* 0x000ea8000c1e1900 */
[----:B------:R-:W2:Y:S01]  /*07f0*/  LDG.E R25, desc[UR6][R6.64] ;  /* 0x0000000606197981 */ /* 0x000ea2000c1e1900 */
[----:B---3--:R-:W-:-:S03]  /*0800*/  FFMA R23, R18, R23, R26 ;  /* 0x0000001712177223 */ /* 0x008fc6000000001a */
[----:B------:R0:W3:Y:S04]  /*0810*/  LDG.E R22, desc[UR6][R6.64+0x1e7c] ;  /* 0x001e7c0606167981 */ /* 0x0000e8000c1e1900 */
[----:B------:R-:W3:Y:S01]  /*0820*/  LDG.E R27, desc[UR6][R4.64+0x44] ;  /* 0x00004406041b7981 */ /* 0x000ee2000c1e1900 */
[----:B----4-:R-:W-:-:S03]  /*0830*/  FFMA R17, R12, R17, R23 ;  /* 0x000000110c117223 */ /* 0x010fc60000000017 */
[----:B------:R-:W4:Y:S04]  /*0840*/  LDG.E R18, desc[UR6][R4.64+0x48] ;  /* 0x0000480604127981 */ /* 0x000f28000c1e1900 */
[----:B------:R-:W4:Y:S01]  /*0850*/  LDG.E R23, desc[UR6][R8.64+-0x3cf8] ;  /* 0xffc3080608177981 */ /* 0x000f22000c1e1900 */
[----:B-----5:R-:W-:-:S03]  /*0860*/  FFMA R26, R0, R13, R17 ;  /* 0x0000000d001a7223 */ /* 0x020fc60000000011 */
[----:B------:R-:W5:Y:S04]  /*0870*/  LDG.E R17, desc[UR6][R4.64+0x4c] ;  /* 0x00004c0604117981 */ /* 0x000f68000c1e1900 */
[----:B------:R-:W5:Y:S04]  /*0880*/  LDG.E R0, desc[UR6][R8.64+-0x1e7c] ;  /* 0xffe1840608007981 */ /* 0x000f68000c1e1900 */
[----:B------:R-:W5:Y:S04]  /*0890*/  LDG.E R13, desc[UR6][R4.64+0x50] ;  /* 0x00005006040d7981 */ /* 0x000f68000c1e1900 */
[----:B------:R-:W5:Y:S01]  /*08a0*/  LDG.E R12, desc[UR6][R8.64] ;  /* 0x00000006080c7981 */ /* 0x000f62000c1e1900 */
[----:B0-----:R-:W-:Y:S01]  /*08b0*/  FFMA R7, R24, R21, R26 ;  /* 0x0000001518077223 */ /* 0x001fe2000000001a */
[----:B------:R-:W-:-:S02]  /*08c0*/  IADD3 R6, PT, PT, R15, 0xb6e8, RZ ;  /* 0x0000b6e80f067810 */ /* 0x000fc40007ffe0ff */
[----:B------:R0:W5:Y:S01]  /*08d0*/  LDG.E R21, desc[UR6][R8.64+0x1e7c] ;  /* 0x001e7c0608157981 */ /* 0x000162000c1e1900 */
[----:B------:R-:W-:Y:S02]  /*08e0*/  FFMA R29, R16, R29, R7 ;  /* 0x0000001d101d7223 */ /* 0x000fe40000000007 */
[----:B------:R-:W-:Y:S01]  /*08f0*/  IMAD.WIDE R6, R6, 0x4, R2 ;  /* 0x0000000406067825 */ /* 0x000fe200078e0202 */
        /* <DEDUP_REMOVED lines=11> */
[----:B------:R-:W3:Y:S04]  /*09b0*/  LDG.E R20, desc[UR6][R6.64] ;  /* 0x0000000606147981 */ /* 0x000ee8000c1e1900 */
[----:B------:R0:W3:Y:S01]  /*09c0*/  LDG.E R22, desc[UR6][R6.64+0x1e7c] ;  /* 0x001e7c0606167981 */ /* 0x0000e2000c1e1900 */
[----:B----4-:R-:W-:-:S03]  /*09d0*/  FFMA R18, R18, R23, R27 ;  /* 0x0000001712127223 */ /* 0x010fc6000000001b */
[----:B------:R-:W4:Y:S04]  /*09e0*/  LDG.E R23, desc[UR6][R4.64+0x64] ;  /* 0x0000640604177981 */ /* 0x000f28000c1e1900 */
[----:B------:R-:W4:Y:S01]  /*09f0*/  LDG.E R27, desc[UR6][R4.64+0x70] ;  /* 0x00007006041b7981 */ /* 0x000f22000c1e1900 */
[----:B-----5:R-:W-:-:S03]  /*0a00*/  FFMA R0, R17, R0, R18 ;  /* 0x0000000011007223 */ /* 0x020fc60000000012 */
[----:B------:R-:W5:Y:S04]  /*0a10*/  LDG.E R17, desc[UR6][R4.64+0x68] ;  /* 0x0000680604117981 */ /* 0x000f68000c1e1900 */
[----:B------:R-:W5:Y:S01]  /*0a20*/  LDG.E R18, desc[UR6][R8.64+-0x3cf8] ;  /* 0xffc3080608127981 */ /* 0x000f62000c1e1900 */
[----:B------:R-:W-:-:S03]  /*0a30*/  FFMA R26, R13, R12, R0 ;  /* 0x0000000c0d1a7223 */ /* 0x000fc60000000000 */
[----:B------:R-:W5:Y:S04]  /*0a40*/  LDG.E R13, desc[UR6][R4.64+0x6c] ;  /* 0x00006c06040d7981 */ /* 0x000f68000c1e1900 */
[----:B------:R-:W5:Y:S04]  /*0a50*/  LDG.E R12, desc[UR6][R8.64+-0x1e7c] ;  /* 0xffe18406080c7981 */ /* 0x000f68000c1e1900 */
[----:B------:R-:W5:Y:S01]  /*0a60*/  LDG.E R0, desc[UR6][R8.64] ;  /* 0x0000000608007981 */ /* 0x000f62000c1e1900 */
[----:B------:R-:W-:Y:S01]  /*0a70*/  FFMA R21, R16, R21, R26 ;  /* 0x0000001510157223 */ /* 0x000fe2000000001a */
[----:B0-----:R-:W-:-:S03]  /*0a80*/  IADD3 R7, PT, PT, R15, 0xf3e0, RZ ;  /* 0x0000f3e00f077810 */ /* 0x001fc60007ffe0ff */
[----:B--2---:R-:W-:Y:S02]  /*0a90*/  FFMA R6, R14, R19, R21 ;  /* 0x000000130e067223 */ /* 0x004fe40000000015 */
[----:B------:R0:W2:Y:S02]  /*0aa0*/  LDG.E R14, desc[UR6][R8.64+0x1e7c] ;  /* 0x001e7c06080e7981 */ /* 0x0000a4000c1e1900 */
[----:B------:R-:W-:Y:S01]  /*0ab0*/  FFMA R24, R29, R24, R6 ;  /* 0x000000181d187223 */ /* 0x000fe20000000006 */
[----:B------:R-:W-:Y:S01]  /*0ac0*/  IMAD.WIDE R6, R7, 0x4, R2 ;  /* 0x0000000407067825 */ /* 0x000fe200078e0202 */
[----:B------:R-:W2:Y:S04]  /*0ad0*/  LDG.E R19, desc[UR6][R4.64+0x74] ;  /* 0x0000740604137981 */ /* 0x000ea8000c1e1900 */
[----:B------:R-:W2:Y:S01]  /*0ae0*/  LDG.E R21, desc[UR6][R6.64+-0x3cf8] ;  /* 0xffc3080606157981 */ /* 0x000ea2000c1e1900 */
[----:B---3--:R-:W-:-:S03]  /*0af0*/  FFMA R28, R25, R20, R24 ;  /* 0x00000014191c7223 */ /* 0x008fc60000000018 */
[----:B------:R-:W3:Y:S01]  /*0b00*/  LDG.E R24, desc[UR6][R4.64+0x78] ;  /* 0x0000780604187981 */ /* 0x000ee2000c1e1900 */
[----:B0-----:R-:W-:-:S03]  /*0b10*/  IADD3 R9, PT, PT, R15, 0x1125c, RZ ;  /* 0x0001125c0f097810 */ /* 0x001fc60007ffe0ff */
[----:B------:R-:W3:Y:S04]  /*0b20*/  LDG.E R20, desc[UR6][R6.64+-0x1e7c] ;  /* 0xffe1840606147981 */ /* 0x000ee8000c1e1900 */
[----:B------:R-:W3:Y:S01]  /*0b30*/  LDG.E R25, desc[UR6][R4.64+0x7c] ;  /* 0x00007c0604197981 */ /* 0x000ee2000c1e1900 */
[----:B----4-:R-:W-:-:S03]  /*0b40*/  FFMA R22, R23, R22, R28 ;  /* 0x0000001617167223 */ /* 0x010fc6000000001c */
[----:B------:R-:W4:Y:S04]  /*0b50*/  LDG.E R16, desc[UR6][R6.64] ;  /* 0x0000000606107981 */ /* 0x000f28000c1e1900 */
[----:B------:R-:W4:Y:S01]  /*0b60*/  LDG.E R23, desc[UR6][R4.64+0x80] ;  /* 0x0000800604177981 */ /* 0x000f22000c1e1900 */
[----:B------:R-:W-:-:S04]  /*0b70*/  IMAD.WIDE R8, R9, 0x4, R2 ;  /* 0x0000000409087825 */ /* 0x000fc800078e0202 */
[----:B-----5:R-:W-:Y:S01]  /*0b80*/  FFMA R18, R17, R18, R22 ;  /* 0x0000001211127223 */ /* 0x020fe20000000016 */
[----:B------:R0:W5:Y:S04]  /*0b90*/  LDG.E R26, desc[UR6][R6.64+0x1e7c] ;  /* 0x001e7c06061a7981 */ /* 0x000168000c1e1900 */
[----:B------:R-:W5:Y:S01]  /*0ba0*/  LDG.E R17, desc[UR6][R4.64+0x84] ;  /* 0x0000840604117981 */ /* 0x000f62000c1e1900 */
[----:B------:R-:W-:-:S03]  /*0bb0*/  FFMA R18, R13, R12, R18 ;  /* 0x0000000c0d127223 */ /* 0x000fc60000000012 */
[----:B------:R-:W5:Y:S04]  /*0bc0*/  LDG.E R12, desc[UR6][R4.64+0x88] ;  /* 0x00008806040c7981 */ /* 0x000f68000c1e1900 */
[----:B------:R-:W5:Y:S01]  /*0bd0*/  LDG.E R29, desc[UR6][R8.64+-0x3cf8] ;  /* 0xffc30806081d7981 */ /* 0x000f62000c1e1900 */
[----:B0-----:R-:W-:-:S03]  /*0be0*/  FFMA R6, R27, R0, R18 ;  /* 0x000000001b067223 */ /* 0x001fc60000000012 */
[----:B------:R-:W5:Y:S04]  /*0bf0*/  LDG.E R27, desc[UR6][R4.64+0x8c] ;  /* 0x00008c06041b7981 */ /* 0x000f68000c1e1900 */
[----:B------:R-:W5:Y:S04]  /*0c00*/  LDG.E R0, desc[UR6][R8.64+-0x1e7c] ;  /* 0xffe1840608007981 */ /* 0x000f68000c1e1900 */
[----:B------:R-:W5:Y:S04]  /*0c10*/  LDG.E R18, desc[UR6][R4.64+0x90] ;  /* 0x0000900604127981 */ /* 0x000f68000c1e1900 */
[----:B------:R-:W5:Y:S01]  /*0c20*/  LDG.E R13, desc[UR6][R8.64] ;  /* 0x00000006080d7981 */ /* 0x000f62000c1e1900 */
[----:B------:R-:W-:-:S02]  /*0c30*/  IADD3 R7, PT, PT, R15, 0x130d8, RZ ;  /* 0x000130d80f077810 */ /* 0x000fc40007ffe0ff */
[----:B------:R-:W-:Y:S01]  /*0c40*/  IADD3 R15, PT, PT, R15, 0x14f54, RZ ;  /* 0x00014f540f0f7810 */ /* 0x000fe20007ffe0ff */
[----:B--2---:R-:W-:Y:S02]  /*0c50*/  FFMA R19, R19, R14, R6 ;  /* 0x0000000e13137223 */ /* 0x004fe40000000006 */
[----:B------:R-:W-:Y:S01]  /*0c60*/  IMAD.WIDE R6, R7, 0x4, R2 ;  /* 0x0000000407067825 */ /* 0x000fe200078e0202 */
[----:B------:R-:W2:Y:S04]  /*0c70*/  LDG.E R14, desc[UR6][R4.64+0x94] ;  /* 0x00009406040e7981 */ /* 0x000ea8000c1e1900 */
[----:B------:R-:W2:Y:S01]  /*0c80*/  LDG.E R22, desc[UR6][R6.64] ;  /* 0x0000000606167981 */ /* 0x000ea2000c1e1900 */
[----:B---3--:R-:W-:-:S03]  /*0c90*/  FFMA R24, R24, R21, R19 ;  /* 0x0000001518187223 */ /* 0x008fc60000000013 */
[----:B------:R0:W2:Y:S04]  /*0ca0*/  LDG.E R19, desc[UR6][R8.64+0x1e7c] ;  /* 0x001e7c0608137981 */ /* 0x0000a8000c1e1900 */
[----:B------:R-:W3:Y:S01]  /*0cb0*/  LDG.E R21, desc[UR6][R6.64+-0x3cf8] ;  /* 0xffc3080606157981 */ /* 0x000ee2000c1e1900 */
[----:B------:R-:W-:-:S03]  /*0cc0*/  FFMA R24, R25, R20, R24 ;  /* 0x0000001419187223 */ /* 0x000fc60000000018 */
[----:B------:R-:W3:Y:S01]  /*0cd0*/  LDG.E R20, desc[UR6][R4.64+0x98] ;  /* 0x0000980604147981 */ /* 0x000ee2000c1e1900 */
[----:B----4-:R-:W-:-:S03]  /*0ce0*/  FFMA R24, R23, R16, R24 ;  /* 0x0000001017187223 */ /* 0x010fc60000000018 */
[----:B------:R-:W4:Y:S04]  /*0cf0*/  LDG.E R16, desc[UR6][R4.64+0x9c] ;  /* 0x00009c0604107981 */ /* 0x000f28000c1e1900 */
[----:B------:R-:W4:Y:S01]  /*0d00*/  LDG.E R23, desc[UR6][R6.64+-0x1e7c] ;  /* 0xffe1840606177981 */ /* 0x000f22000c1e1900 */
[----:B-----5:R-:W-:-:S03]  /*0d10*/  FFMA R25, R17, R26, R24 ;  /* 0x0000001a11197223 */ /* 0x020fc60000000018 */
[----:B------:R-:W5:Y:S01]  /*0d20*/  LDG.E R17, desc[UR6][R4.64+0xa0] ;  /* 0x0000a00604117981 */ /* 0x000f62000c1e1900 */
[----:B0-----:R-:W-:-:S03]  /*0d30*/  IMAD.WIDE R8, R15, 0x4, R2 ;  /* 0x000000040f087825 */ /* 0x001fc600078e0202 */
[----:B------:R-:W5:Y:S01]  /*0d40*/  LDG.E R24, desc[UR6][R6.64+0x1e7c] ;  /* 0x001e7c0606187981 */ /* 0x000f62000c1e1900 */
[----:B------:R-:W-:-:S03]  /*0d50*/  FFMA R12, R12, R29, R25 ;  /* 0x0000001d0c0c7223 */ /* 0x000fc60000000019 */
[----:B------:R-:W5:Y:S01]  /*0d60*/  LDG.E R25, desc[UR6][R4.64+0xa4] ;  /* 0x0000a40604197981 */ /* 0x000f62000c1e1900 */
[----:B------:R-:W-:-:S03]  /*0d70*/  FFMA R29, R27, R0, R12 ;  /* 0x000000001b1d7223 */ /* 0x000fc6000000000c */
[----:B------:R-:W5:Y:S04]  /*0d80*/  LDG.E R7, desc[UR6][R8.64] ;  /* 0x0000000608077981 */ /* 0x000f68000c1e1900 */
[----:B------:R-:W5:Y:S04]  /*0d90*/  LDG.E R0, desc[UR6][R4.64+0xa8] ;  /* 0x0000a80604007981 */ /* 0x000f68000c1e1900 */
[----:B------:R-:W5:Y:S01]  /*0da0*/  LDG.E R27, desc[UR6][R8.64+-0x3cf8] ;  /* 0xffc30806081b7981 */ /* 0x000f62000c1e1900 */
[----:B------:R-:W-:-:S03]  /*0db0*/  FFMA R29, R18, R13, R29 ;  /* 0x0000000d121d7223 */ /* 0x000fc6000000001d */
[----:B------:R-:W5:Y:S04]  /*0dc0*/  LDG.E R18, desc[UR6][R4.64+0xac] ;  /* 0x0000ac0604127981 */ /* 0x000f68000c1e1900 */
[----:B------:R-:W5:Y:S04]  /*0dd0*/  LDG.E R13, desc[UR6][R8.64+-0x1e7c] ;  /* 0xffe18406080d7981 */ /* 0x000f68000c1e1900 */
[----:B------:R0:W5:Y:S01]  /*0de0*/  LDG.E R12, desc[UR6][R4.64+0xb0] ;  /* 0x0000b006040c7981 */ /* 0x000162000c1e1900 */
[----:B------:R-:W-:-:S04]  /*0df0*/  UIADD3 UR4, UPT, UPT, UR4, 0x2c, URZ ;  /* 0x0000002c04047890 */ /* 0x000fc8000fffe0ff */
[----:B------:R-:W-:Y:S01]  /*0e00*/  UISETP.NE.AND UP0, UPT, UR4, 0x79c, UPT ;  /* 0x0000079c0400788c */ /* 0x000fe2000bf05270 */
[----:B--2---:R-:W-:-:S04]  /*0e10*/  FFMA R19, R14, R19, R29 ;  /* 0x000000130e137223 */ /* 0x004fc8000000001d */
[----:B---3--:R-:W-:-:S04]  /*0e20*/  FFMA R19, R20, R21, R19 ;  /* 0x0000001514137223 */ /* 0x008fc80000000013 */
[----:B----4-:R-:W-:-:S04]  /*0e30*/  FFMA R16, R16, R23, R19 ;  /* 0x0000001710107223 */ /* 0x010fc80000000013 */
[----:B-----5:R-:W-:-:S04]  /*0e40*/  FFMA R16, R17, R22, R16 ;  /* 0x0000001611107223 */ /* 0x020fc80000000010 */
[----:B------:R-:W-:-:S04]  /*0e50*/  FFMA R25, R25, R24, R16 ;  /* 0x0000001819197223 */ /* 0x000fc80000000010 */
[----:B------:R-:W-:Y:S01]  /*0e60*/  FFMA R25, R0, R27, R25 ;  /* 0x0000001b00197223 */ /* 0x000fe20000000019 */
[----:B------:R-:W-:-:S03]  /*0e70*/  IADD3 R0, P0, PT, R4, 0xb0, RZ ;  /* 0x000000b004007810 */ /* 0x000fc60007f1e0ff */
[----:B------:R-:W-:Y:S01]  /*0e80*/  FFMA R13, R18, R13, R25 ;  /* 0x0000000d120d7223 */ /* 0x000fe20000000019 */
[----:B0-----:R-:W-:-:S03]  /*0e90*/  IADD3.X R5, PT, PT, RZ, R5, RZ, P0, !PT ;  /* 0x00000005ff057210 */ /* 0x001fc600007fe4ff */
[----:B------:R-:W-:Y:S01]  /*0ea0*/  FFMA R14, R12, R7, R13 ;  /* 0x000000070c0e7223 */ /* 0x000fe2000000000d */
[----:B------:R-:W-:Y:S06]  /*0eb0*/  BRA.U UP0, `(.L_x_2) ;  /* 0xfffffff500807547 */ /* 0x000fec000b83ffff */
[----:B------:R-:W0:Y:S01]  /*0ec0*/  LDC.64 R2, c[0x0][0x390] ;  /* 0x0000e400ff027b82 */ /* 0x000e220000000a00 */
[----:B------:R-:W-:-:S05]  /*0ed0*/  IADD3 R11, PT, PT, R11, R10, RZ ;  /* 0x0000000a0b0b7210 */ /* 0x000fca0007ffe0ff */
[----:B0-----:R-:W-:-:S05]  /*0ee0*/  IMAD.WIDE R2, R11, 0x4, R2 ;  /* 0x000000040b027825 */ /* 0x001fca00078e0202 */
[----:B------:R-:W-:Y:S01]  /*0ef0*/  STG.E desc[UR6][R2.64], R14 ;  /* 0x0000000e02007986 */ /* 0x000fe2000c101906 */
[----:B------:R-:W-:Y:S05]  /*0f00*/  EXIT ;  /* 0x000000000000794d */ /* 0x000fea0003800000 */
.L_x_3:
        /* <DEDUP_REMOVED lines=15> */
.L_x_17:


//--------------------- .text._Z4initPfj          --------------------------
	.section	.text._Z4initPfj,"ax",@progbits
	.align	128
        .global         _Z4initPfj
        .type           _Z4initPfj,@function
        .size           _Z4initPfj,(.L_x_18 - _Z4initPfj)
        .other          _Z4initPfj,@"STO_CUDA_ENTRY STV_DEFAULT"
_Z4initPfj:
.text._Z4initPfj:
[----:B------:R-:W0:Y:S01]  /*0000*/  LDC R1, c[0x0][0x37c] ;  /* 0x0000df00ff017b82 */ /* 0x000e220000000800 */
[----:B------:R-:W1:Y:S07]  /*0010*/  S2R R2, SR_TID.X ;  /* 0x0000000000027919 */ /* 0x000e6e0000002100 */
[----:B------:R-:W2:Y:S01]  /*0020*/  LDC R0, c[0x0][0x364] ;  /* 0x0000d900ff007b82 */ /* 0x000ea20000000800 */
[----:B0-----:R-:W-:Y:S01]  /*0030*/  VIADD R1, R1, 0xffffffd0 ;  /* 0xffffffd001017836 */ /* 0x001fe20000000000 */
[----:B------:R-:W2:Y:S06]  /*0040*/  S2R R3, SR_TID.Y ;  /* 0x0000000000037919 */ /* 0x000eac0000002200 */
[----:B------:R-:W1:Y:S08]  /*0050*/  S2UR UR5, SR_CTAID.X ;  /* 0x00000000000579c3 */ /* 0x000e700000002500 */
[----:B------:R-:W1:Y:S08]  /*0060*/  LDC R11, c[0x0][0x360] ;  /* 0x0000d800ff0b7b82 */ /* 0x000e700000000800 */
[----:B------:R-:W2:Y:S01]  /*0070*/  S2UR UR4, SR_CTAID.Y ;  /* 0x00000000000479c3 */ /* 0x000ea20000002600 */
[----:B-1----:R-:W-:-:S05]  /*0080*/  IMAD R11, R11, UR5, R2 ;  /* 0x000000050b0b7c24 */ /* 0x002fca000f8e0202 */
[----:B------:R-:W-:Y:S01]  /*0090*/  ISETP.GT.AND P0, PT, R11, 0x79e, PT ;  /* 0x0000079e0b00780c */ /* 0x000fe20003f04270 */
[----:B--2---:R-:W-:-:S05]  /*00a0*/  IMAD R0, R0, UR4, R3 ;  /* 0x0000000400007c24 */ /* 0x004fca000f8e0203 */
[----:B------:R-:W-:-:S13]  /*00b0*/  ISETP.GT.U32.OR P0, PT, R0, 0x79e, P0 ;  /* 0x0000079e0000780c */ /* 0x000fda0000704470 */
[----:B------:R-:W-:Y:S05]  /*00c0*/  @P0 EXIT ;  /* 0x000000000000094d */ /* 0x000fea0003800000 */
[----:B------:R-:W0:Y:S01]  /*00d0*/  LDC R2, c[0x0][0x388] ;  /* 0x0000e200ff027b82 */ /* 0x000e220000000800 */
[----:B------:R-:W-:Y:S01]  /*00e0*/  IMAD.MOV.U32 R7, RZ, RZ, -0x75bd8fc ;  /* 0xf8a42704ff077424 */ /* 0x000fe200078e00ff */
[----:B------:R-:W1:Y:S01]  /*00f0*/  LDCU.64 UR6, c[0x0][0x358] ;  /* 0x00006b00ff0677ac */ /* 0x000e620008000a00 */
[----:B------:R-:W-:Y:S01]  /*0100*/  IMAD.MOV.U32 R8, RZ, RZ, -0x23270784 ;  /* 0xdcd8f87cff087424 */ /* 0x000fe200078e00ff */
[----:B------:R-:W-:Y:S01]  /*0110*/  BSSY.RECONVERGENT B0, `(.L_x_4) ;  /* 0x000025a000007945 */ /* 0x000fe20003800200 */
[----:B------:R-:W-:-:S05]  /*0120*/  IMAD R0, R0, 0x79f, R11 ;  /* 0x0000079f00007824 */ /* 0x000fca00078e020b */
[----:B------:R-:W-:Y:S02]  /*0130*/  ISETP.NE.AND P0, PT, R0, RZ, PT ;  /* 0x000000ff0000720c */ /* 0x000fe40003f05270 */
[----:B------:R-:W-:Y:S02]  /*0140*/  SHF.R.S32.HI R4, RZ, 0x1f, R0 ;  /* 0x0000001fff047819 */ /* 0x000fe40000011400 */
[----:B0-----:R-:W-:-:S05]  /*0150*/  LOP3.LUT R2, R2, 0xaad26b49, RZ, 0x3c, !PT ;  /* 0xaad26b4902027812 */ /* 0x001fca00078e3cff */
[----:B------:R-:W-:-:S04]  /*0160*/  IMAD R3, R2, 0x4182bed5, RZ ;  /* 0x4182bed502037824 */ /* 0x000fc800078e02ff */
[C---:B------:R-:W-:Y:S01]  /*0170*/  VIADD R5, R3.reuse, 0x583f19 ;  /* 0x00583f1903057836 */ /* 0x040fe20000000000 */
[C---:B------:R-:W-:Y:S01]  /*0180*/  LOP3.LUT R6, R3.reuse, 0x159a55e5, RZ, 0x3c, !PT ;  /* 0x159a55e503067812 */ /* 0x040fe200078e3cff */
[C---:B------:R-:W-:Y:S02]  /*0190*/  VIADD R2, R3.reuse, 0xd9f6dc18 ;  /* 0xd9f6dc1803027836 */ /* 0x040fe40000000000 */
[----:B------:R-:W-:Y:S02]  /*01a0*/  VIADD R3, R3, 0x75bcd15 ;  /* 0x075bcd1503037836 */ /* 0x000fe40000000000 */
[----:B------:R-:W-:Y:S01]  /*01b0*/  IMAD.MOV.U32 R9, RZ, RZ, R5 ;  /* 0x000000ffff097224 */ /* 0x000fe200078e0005 */
[----:B------:R0:W-:Y:S04]  /*01c0*/  STL.64 [R1+0x8], R6 ;  /* 0x0000080601007387 */ /* 0x0001e80000100a00 */
[----:B------:R0:W-:Y:S04]  /*01d0*/  STL.64 [R1], R2 ;  /* 0x0000000201007387 */ /* 0x0001e80000100a00 */
[----:B------:R0:W-:Y:S01]  /*01e0*/  STL.64 [R1+0x10], R8 ;  /* 0x0000100801007387 */ /* 0x0001e20000100a00 */
[----:B-1----:R-:W-:Y:S05]  /*01f0*/  @!P0 BRA `(.L_x_5) ;  /* 0x00000024002c8947 */ /* 0x002fea0003800000 */
[----:B------:R-:W-:Y:S02]  /*0200*/  IMAD.MOV.U32 R13, RZ, RZ, R4 ;  /* 0x000000ffff0d7224 */ /* 0x000fe400078e0004 */
[----:B------:R-:W-:Y:S02]  /*0210*/  IMAD.MOV.U32 R11, RZ, RZ, RZ ;  /* 0x000000ffff0b7224 */ /* 0x000fe400078e00ff */
[----:B------:R-:W-:-:S07]  /*0220*/  IMAD.MOV.U32 R10, RZ, RZ, R0 ;  /* 0x000000ffff0a7224 */ /* 0x000fce00078e0000 */
.L_x_14:
[----:B0-----:R-:W-:Y:S01]  /*0230*/  LOP3.LUT R2, R10, 0x3, RZ, 0xc0, !PT ;  /* 0x000000030a027812 */ /* 0x001fe200078ec0ff */
[----:B------:R-:W-:Y:S03]  /*0240*/  BSSY.RECONVERGENT B1, `(.L_x_6) ;  /* 0x0000240000017945 */ /* 0x000fe60003800200 */
[----:B------:R-:W-:-:S04]  /*0250*/  ISETP.NE.U32.AND P0, PT, R2, RZ, PT ;  /* 0x000000ff0200720c */ /* 0x000fc80003f05070 */
[----:B------:R-:W-:-:S13]  /*0260*/  ISETP.NE.AND.EX P0, PT, RZ, RZ, PT, P0 ;  /* 0x000000ffff00720c */ /* 0x000fda0003f05300 */
[----:B------:R-:W-:Y:S05]  /*0270*/  @!P0 BRA `(.L_x_7) ;  /* 0x0000002000f08947 */ /* 0x000fea0003800000 */
[----:B------:R-:W0:Y:S01]  /*0280*/  LDC.64 R8, c[0x4][RZ] ;  /* 0x01000000ff087b82 */ /* 0x000e220000000a00 */
[----:B------:R-:W-:Y:S02]  /*0290*/  CS2R R2, SRZ ;  /* 0x0000000000027805 */ /* 0x000fe4000001ff00 */
[----:B------:R-:W-:Y:S02]  /*02a0*/  CS2R R4, SRZ ;  /* 0x0000000000047805 */ /* 0x000fe4000001ff00 */
[----:B------:R-:W-:Y:S01]  /*02b0*/  CS2R R6, SRZ ;  /* 0x0000000000067805 */ /* 0x000fe2000001ff00 */
[----:B0-----:R-:W-:-:S07]  /*02c0*/  IMAD.WIDE.U32 R8, R11, 0xc80, R8 ;  /* 0x00000c800b087825 */ /* 0x001fce00078e0008 */
.L_x_9:
[----:B------:R-:W-:-:S06]  /*02d0*/  IMAD R12, R2, 0x4, R1 ;  /* 0x00000004020c7824 */ /* 0x000fcc00078e0201 */
[----:B------:R-:W5:Y:S01]  /*02e0*/  LDL R12, [R12+0x4] ;  /* 0x000004000c0c7983 */ /* 0x000f620000100800 */
[----:B------:R-:W-:-:S05]  /*02f0*/  UMOV UR4, URZ ;  /* 0x000000ff00047c82 */ /* 0x000fca0008000000 */
.L_x_8:
[----:B-----5:R-:W-:Y:S01]  /*0300*/  SHF.R.U32.HI R22, RZ, UR4, R12 ;  /* 0x00000004ff167c19 */ /* 0x020fe2000801160c */
[----:B------:R-:W-:-:S03]  /*0310*/  IMAD.SHL.U32 R14, R2, 0x20, RZ ;  /* 0x00000020020e7824 */ /* 0x000fc600078e00ff */
[----:B------:R-:W-:Y:S01]  /*0320*/  LOP3.LUT R15, R22, 0x1, RZ, 0xc0, !PT ;  /* 0x00000001160f7812 */ /* 0x000fe200078ec0ff */
[----:B------:R-:W-:-:S03]  /*0330*/  VIADD R14, R14, UR4 ;  /* 0x000000040e0e7c36 */ /* 0x000fc60008000000 */
[----:B------:R-:W-:Y:S01]  /*0340*/  ISETP.NE.U32.AND P0, PT, R15, 0x1, PT ;  /* 0x000000010f00780c */ /* 0x000fe20003f05070 */
[----:B------:R-:W-:-:S03]  /*0350*/  IMAD R15, R14, 0x5, RZ ;  /* 0x000000050e0f7824 */ /* 0x000fc600078e02ff */
[----:B------:R-:W-:Y:S01]  /*0360*/  R2P PR, R22, 0x7e ;  /* 0x0000007e16007804 */ /* 0x000fe20000000000 */
[----:B------:R-:W-:-:S08]  /*0370*/  IMAD.WIDE.U32 R14, R15, 0x4, R8 ;  /* 0x000000040f0e7825 */ /* 0x000fd000078e0008 */
[----:B------:R-:W2:Y:S04]  /*0380*/  @!P0 LDG.E R16, desc[UR6][R14.64+0x10] ;  /* 0x000010060e108981 */ /* 0x000ea8000c1e1900 */
[----:B------:R-:W3:Y:S04]  /*0390*/  @P1 LDG.E R18, desc[UR6][R14.64+0x24] ;  /* 0x000024060e121981 */ /* 0x000ee8000c1e1900 */
[----:B------:R-:W4:Y:S04]  /*03a0*/  @P2 LDG.E R20, desc[UR6][R14.64+0x38] ;  /* 0x000038060e142981 */ /* 0x000f28000c1e1900 */
[----:B------:R-:W4:Y:S04]  /*03b0*/  @P3 LDG.E R24, desc[UR6][R14.64+0x4c] ;  /* 0x00004c060e183981 */ /* 0x000f28000c1e1900 */
[----:B------:R-:W4:Y:S04]  /*03c0*/  @P4 LDG.E R26, desc[UR6][R14.64+0x60] ;  /* 0x000060060e1a4981 */ /* 0x000f28000c1e1900 */
[----:B------:R-:W4:Y:S04]  /*03d0*/  @!P0 LDG.E R17, desc[UR6][R14.64+0x4] ;  /* 0x000004060e118981 */ /* 0x000f28000c1e1900 */
[----:B------:R-:W4:Y:S04]  /*03e0*/  @!P0 LDG.E R19, desc[UR6][R14.64+0xc] ;  /* 0x00000c060e138981 */ /* 0x000f28000c1e1900 */
[----:B------:R-:W4:Y:S04]  /*03f0*/  @P1 LDG.E R21, desc[UR6][R14.64+0x18] ;  /* 0x000018060e151981 */ /* 0x000f28000c1e1900 */
[----:B------:R-:W4:Y:S04]  /*0400*/  @P3 LDG.E R23, desc[UR6][R14.64+0x40] ;  /* 0x000040060e173981 */ /* 0x000f28000c1e1900 */
[----:B------:R-:W4:Y:S04]  /*0410*/  @P5 LDG.E R25, desc[UR6][R14.64+0x70] ;  /* 0x000070060e195981 */ /* 0x000f28000c1e1900 */
[----:B------:R-:W4:Y:S01]  /*0420*/  @P6 LDG.E R28, desc[UR6][R14.64+0x88] ;  /* 0x000088060e1c6981 */ /* 0x000f22000c1e1900 */
[----:B--2---:R-:W-:-:S03]  /*0430*/  @!P0 LOP3.LUT R5, R5, R16, RZ, 0x3c, !PT ;  /* 0x0000001005058212 */ /* 0x004fc600078e3cff */
[----:B------:R-:W2:Y:S01]  /*0440*/  @!P0 LDG.E R16, desc[UR6][R14.64] ;  /* 0x000000060e108981 */ /* 0x000ea2000c1e1900 */
[----:B---3--:R-:W-:-:S03]  /*0450*/  @P1 LOP3.LUT R5, R5, R18, RZ, 0x3c, !PT ;  /* 0x0000001205051212 */ /* 0x008fc600078e3cff */
[----:B------:R-:W3:Y:S01]  /*0460*/  @!P0 LDG.E R18, desc[UR6][R14.64+0x8] ;  /* 0x000008060e128981 */ /* 0x000ee2000c1e1900 */
[----:B----4-:R-:W-:-:S03]  /*0470*/  @P2 LOP3.LUT R5, R5, R20, RZ, 0x3c, !PT ;  /* 0x0000001405052212 */ /* 0x010fc600078e3cff */
[----:B------:R-:W4:Y:S01]  /*0480*/  @P1 LDG.E R20, desc[UR6][R14.64+0x14] ;  /* 0x000014060e141981 */ /* 0x000f22000c1e1900 */
[----:B------:R-:W-:-:S03]  /*0490*/  @P3 LOP3.LUT R5, R5, R24, RZ, 0x3c, !PT ;  /* 0x0000001805053212 */ /* 0x000fc600078e3cff */
[----:B------:R-:W4:Y:S01]  /*04a0*/  @P5 LDG.E R24, desc[UR6][R14.64+0x74] ;  /* 0x000074060e185981 */ /* 0x000f22000c1e1900 */
[----:B------:R-:W-:-:S03]  /*04b0*/  @P4 LOP3.LUT R5, R5, R26, RZ, 0x3c, !PT ;  /* 0x0000001a05054212 */ /* 0x000fc600078e3cff */
[----:B------:R-:W4:Y:S01]  /*04c0*/  @P3 LDG.E R26, desc[UR6][R14.64+0x44] ;  /* 0x000044060e1a3981 */ /* 0x000f22000c1e1900 */
[----:B------:R-:W-:-:S03]  /*04d0*/  @!P0 LOP3.LUT R6, R6, R17, RZ, 0x3c, !PT ;  /* 0x0000001106068212 */ /* 0x000fc600078e3cff */
[----:B------:R-:W4:Y:S01]  /*04e0*/  @P1 LDG.E R17, desc[UR6][R14.64+0x20] ;  /* 0x000020060e111981 */ /* 0x000f22000c1e1900 */
[----:B------:R-:W-:-:S03]  /*04f0*/  @!P0 LOP3.LUT R4, R4, R19, RZ, 0x3c, !PT ;  /* 0x0000001304048212 */ /* 0x000fc600078e3cff */
[----:B------:R-:W4:Y:S01]  /*0500*/  @P2 LDG.E R19, desc[UR6][R14.64+0x2c] ;  /* 0x00002c060e132981 */ /* 0x000f22000c1e1900 */
[----:B------:R-:W-:-:S03]  /*0510*/  @P1 LOP3.LUT R6, R6, R21, RZ, 0x3c, !PT ;  /* 0x0000001506061212 */ /* 0x000fc600078e3cff */
[----:B------:R-:W4:Y:S01]  /*0520*/  @P2 LDG.E R21, desc[UR6][R14.64+0x34] ;  /* 0x000034060e152981 */ /* 0x000f22000c1e1900 */
[----:B--2---:R-:W-:-:S03]  /*0530*/  @!P0 LOP3.LUT R3, R3, R16, RZ, 0x3c, !PT ;  /* 0x0000001003038212 */ /* 0x004fc600078e3cff */
[----:B------:R-:W2:Y:S01]  /*0540*/  @P1 LDG.E R16, desc[UR6][R14.64+0x1c] ;  /* 0x00001c060e101981 */ /* 0x000ea2000c1e1900 */
[----:B---3--:R-:W-:-:S03]  /*0550*/  @!P0 LOP3.LUT R7, R7, R18, RZ, 0x3c, !PT ;  /* 0x0000001207078212 */ /* 0x008fc600078e3cff */
[----:B------:R-:W3:Y:S01]  /*0560*/  @P2 LDG.E R18, desc[UR6][R14.64+0x28] ;  /* 0x000028060e122981 */ /* 0x000ee2000c1e1900 */
[----:B----4-:R-:W-:-:S03]  /*0570*/  @P1 LOP3.LUT R3, R3, R20, RZ, 0x3c, !PT ;  /* 0x0000001403031212 */ /* 0x010fc600078e3cff */
[----:B------:R-:W4:Y:S01]  /*0580*/  @P2 LDG.E R20, desc[UR6][R14.64+0x30] ;  /* 0x000030060e142981 */ /* 0x000f22000c1e1900 */
[----:B------:R-:W-:-:S03]  /*0590*/  @P5 LOP3.LUT R5, R5, R24, RZ, 0x3c, !PT ;  /* 0x0000001805055212 */ /* 0x000fc600078e3cff */
[----:B------:R-:W4:Y:S01]  /*05a0*/  @P3 LDG.E R24, desc[UR6][R14.64+0x3c] ;  /* 0x00003c060e183981 */ /* 0x000f22000c1e1900 */
[----:B------:R-:W-:-:S03]  /*05b0*/  @P1 LOP3.LUT R4, R4, R17, RZ, 0x3c, !PT ;  /* 0x0000001104041212 */ /* 0x000fc600078e3cff */
[----:B------:R-:W4:Y:S01]  /*05c0*/  @P3 LDG.E R17, desc[UR6][R14.64+0x48] ;  /* 0x000048060e113981 */ /* 0x000f22000c1e1900 */
[----:B------:R-:W-:-:S03]  /*05d0*/  @P2 LOP3.LUT R6, R6, R19, RZ, 0x3c, !PT ;  /* 0x0000001306062212 */ /* 0x000fc600078e3cff */
[----:B------:R-:W4:Y:S01]  /*05e0*/  @P4 LDG.E R19, desc[UR6][R14.64+0x54] ;  /* 0x000054060e134981 */ /* 0x000f22000c1e1900 */
[----:B------:R-:W-:Y:S02]  /*05f0*/  @P2 LOP3.LUT R4, R4, R21, RZ, 0x3c, !PT ;  /* 0x0000001504042212 */ /* 0x000fe400078e3cff */
[----:B------:R-:W-:Y:S01]  /*0600*/  @P3 LOP3.LUT R6, R6, R23, RZ, 0x3c, !PT ;  /* 0x0000001706063212 */ /* 0x000fe200078e3cff */
[----:B------:R-:W4:Y:S04]  /*0610*/  @P4 LDG.E R21, desc[UR6][R14.64+0x5c] ;  /* 0x00005c060e154981 */ /* 0x000f28000c1e1900 */
[----:B------:R-:W4:Y:S01]  /*0620*/  @P5 LDG.E R23, desc[UR6][R14.64+0x68] ;  /* 0x000068060e175981 */ /* 0x000f22000c1e1900 */
[----:B--2---:R-:W-:-:S03]  /*0630*/  @P1 LOP3.LUT R7, R7, R16, RZ, 0x3c, !PT ;  /* 0x0000001007071212 */ /* 0x004fc600078e3cff */
[----:B------:R-:W2:Y:S01]  /*0640*/  @P4 LDG.E R16, desc[UR6][R14.64+0x50] ;  /* 0x000050060e104981 */ /* 0x000ea2000c1e1900 */
[----:B---3--:R-:W-:-:S03]  /*0650*/  @P2 LOP3.LUT R3, R3, R18, RZ, 0x3c, !PT ;  /* 0x0000001203032212 */ /* 0x008fc600078e3cff */
[----:B------:R-:W3:Y:S01]  /*0660*/  @P4 LDG.E R18, desc[UR6][R14.64+0x58] ;  /* 0x000058060e124981 */ /* 0x000ee2000c1e1900 */
[----:B----4-:R-:W-:-:S03]  /*0670*/  @P2 LOP3.LUT R7, R7, R20, RZ, 0x3c, !PT ;  /* 0x0000001407072212 */ /* 0x010fc600078e3cff */
[----:B------:R-:W4:Y:S01]  /*0680*/  @P5 LDG.E R20, desc[UR6][R14.64+0x64] ;  /* 0x000064060e145981 */ /* 0x000f22000c1e1900 */
[----:B------:R-:W-:-:S03]  /*0690*/  @P3 LOP3.LUT R3, R3, R24, RZ, 0x3c, !PT ;  /* 0x0000001803033212 */ /* 0x000fc600078e3cff */
[----:B------:R-:W4:Y:S01]  /*06a0*/  @P5 LDG.E R24, desc[UR6][R14.64+0x6c] ;  /* 0x00006c060e185981 */ /* 0x000f22000c1e1900 */
[----:B------:R-:W-:Y:S02]  /*06b0*/  LOP3.LUT P0, RZ, R22, 0x80, RZ, 0xc0, !PT ;  /* 0x0000008016ff7812 */ /* 0x000fe4000780c0ff */
[----:B------:R-:W-:Y:S02]  /*06c0*/  @P3 LOP3.LUT R7, R7, R26, RZ, 0x3c, !PT ;  /* 0x0000001a07073212 */ /* 0x000fe400078e3cff */
[----:B------:R-:W-:Y:S02]  /*06d0*/  @P3 LOP3.LUT R4, R4, R17, RZ, 0x3c, !PT ;  /* 0x0000001104043212 */ /* 0x000fe400078e3cff */
[----:B------:R-:W4:Y:S01]  /*06e0*/  @P6 LDG.E R17, desc[UR6][R14.64+0x7c] ;  /* 0x00007c060e116981 */ /* 0x000f22000c1e1900 */
[----:B------:R-:W-:-:S03]  /*06f0*/  @P4 LOP3.LUT R6, R6, R19, RZ, 0x3c, !PT ;  /* 0x0000001306064212 */ /* 0x000fc600078e3cff */
[----:B------:R-:W4:Y:S01]  /*0700*/  @P6 LDG.E R19, desc[UR6][R14.64+0x84] ;  /* 0x000084060e136981 */ /* 0x000f22000c1e1900 */
[----:B------:R-:W-:-:S03]  /*0710*/  @P4 LOP3.LUT R4, R4, R21, RZ, 0x3c, !PT ;  /* 0x0000001504044212 */ /* 0x000fc600078e3cff */
[----:B------:R-:W4:Y:S01]  /*0720*/  @P0 LDG.E R26, desc[UR6][R14.64+0x9c] ;  /* 0x00009c060e1a0981 */ /* 0x000f22000c1e1900 */
[----:B------:R-:W-:-:S03]  /*0730*/  @P5 LOP3.LUT R6, R6, R23, RZ, 0x3c, !PT ;  /* 0x0000001706065212 */ /* 0x000fc600078e3cff */
        /* <DEDUP_REMOVED lines=10> */
[----:B------:R-:W-:Y:S02]  /*07e0*/  @P5 LOP3.LUT R4, R4, R25, RZ, 0x3c, !PT ;  /* 0x0000001904045212 */ /* 0x000fe400078e3cff */
[----:B------:R-:W-:Y:S02]  /*07f0*/  @P6 LOP3.LUT R5, R5, R28, RZ, 0x3c, !PT ;  /* 0x0000001c05056212 */ /* 0x000fe400078e3cff */
[----:B------:R-:W-:Y:S02]  /*0800*/  @P6 LOP3.LUT R6, R6, R17, RZ, 0x3c, !PT ;  /* 0x0000001106066212 */ /* 0x000fe400078e3cff */
[----:B------:R-:W-:Y:S02]  /*0810*/  @P6 LOP3.LUT R4, R4, R19, RZ, 0x3c, !PT ;  /* 0x0000001304046212 */ /* 0x000fe400078e3cff */
[----:B------:R-:W-:Y:S02]  /*0820*/  @P0 LOP3.LUT R5, R5, R26, RZ, 0x3c, !PT ;  /* 0x0000001a05050212 */ /* 0x000fe400078e3cff */
[----:B------:R-:W-:-:S02]  /*0830*/  @P0 LOP3.LUT R6, R6, R21, RZ, 0x3c, !PT ;  /* 0x0000001506060212 */ /* 0x000fc400078e3cff */
[----:B------:R-:W-:Y:S02]  /*0840*/  @P0 LOP3.LUT R4, R4, R23, RZ, 0x3c, !PT ;  /* 0x0000001704040212 */ /* 0x000fe400078e3cff */
[----:B--2---:R-:W-:Y:S02]  /*0850*/  @P6 LOP3.LUT R3, R3, R16, RZ, 0x3c, !PT ;  /* 0x0000001003036212 */ /* 0x004fe400078e3cff */
[----:B---3--:R-:W-:Y:S02]  /*0860*/  @P6 LOP3.LUT R7, R7, R18, RZ, 0x3c, !PT ;  /* 0x0000001207076212 */ /* 0x008fe400078e3cff */
[----:B----4-:R-:W-:Y:S02]  /*0870*/  @P0 LOP3.LUT R3, R3, R20, RZ, 0x3c, !PT ;  /* 0x0000001403030212 */ /* 0x010fe400078e3cff */
[----:B------:R-:W-:Y:S02]  /*0880*/  @P0 LOP3.LUT R7, R7, R24, RZ, 0x3c, !PT ;  /* 0x0000001807070212 */ /* 0x000fe400078e3cff */
[----:B------:R-:W-:-:S13]  /*0890*/  R2P PR, R22.B1, 0x7f ;  /* 0x0000007f16007804 */ /* 0x000fda0000001000 */
[----:B------:R-:W2:Y:S04]  /*08a0*/  @P0 LDG.E R18, desc[UR6][R14.64+0xa0] ;  /* 0x0000a0060e120981 */ /* 0x000ea8000c1e1900 */
[----:B------:R-:W3:Y:S04]  /*08b0*/  @P0 LDG.E R19, desc[UR6][R14.64+0xa4] ;  /* 0x0000a4060e130981 */ /* 0x000ee8000c1e1900 */
[----:B------:R-:W4:Y:S04]  /*08c0*/  @P0 LDG.E R20, desc[UR6][R14.64+0xa8] ;  /* 0x0000a8060e140981 */ /* 0x000f28000c1e1900 */
[----:B------:R-:W4:Y:S04]  /*08d0*/  @P0 LDG.E R21, desc[UR6][R14.64+0xac] ;  /* 0x0000ac060e150981 */ /* 0x000f28000c1e1900 */
[----:B------:R-:W4:Y:S04]  /*08e0*/  @P0 LDG.E R24, desc[UR6][R14.64+0xb0] ;  /* 0x0000b0060e180981 */ /* 0x000f28000c1e1900 */
[----:B------:R-:W4:Y:S04]  /*08f0*/  @P1 LDG.E R16, desc[UR6][R14.64+0xbc] ;  /* 0x0000bc060e101981 */ /* 0x000f28000c1e1900 */
[----:B------:R-:W4:Y:S04]  /*0900*/  @P1 LDG.E R26, desc[UR6][R14.64+0xb4] ;  /* 0x0000b4060e1a1981 */ /* 0x000f28000c1e1900 */
        /* <DEDUP_REMOVED lines=11> */
[----:B------:R-:W-:Y:S01]  /*09c0*/  LOP3.LUT P0, RZ, R22, 0x8000, RZ, 0xc0, !PT ;  /* 0x0000800016ff7812 */ /* 0x000fe2000780c0ff */
[----:B------:R-:W4:Y:S01]  /*09d0*/  @P2 LDG.E R24, desc[UR6][R14.64+0xd8] ;  /* 0x0000d8060e182981 */ /* 0x000f22000c1e1900 */
[----:B------:R-:W-:-:S03]  /*09e0*/  @P1 LOP3.LUT R7, R7, R16, RZ, 0x3c, !PT ;  /* 0x0000001007071212 */ /* 0x000fc600078e3cff */
[----:B------:R-:W4:Y:S01]  /*09f0*/  @P2 LDG.E R22, desc[UR6][R14.64+0xd0] ;  /* 0x0000d0060e162981 */ /* 0x000f22000c1e1900 */
[----:B------:R-:W-:-:S03]  /*0a00*/  @P1 LOP3.LUT R3, R3, R26, RZ, 0x3c, !PT ;  /* 0x0000001a03031212 */ /* 0x000fc600078e3cff */
[----:B------:R-:W4:Y:S01]  /*0a10*/  @P3 LDG.E R16, desc[UR6][R14.64+0xe4] ;  /* 0x0000e4060e103981 */ /* 0x000f22000c1e1900 */
[----:B------:R-:W-:-:S03]  /*0a20*/  @P1 LOP3.LUT R6, R6, R23, RZ, 0x3c, !PT ;  /* 0x0000001706061212 */ /* 0x000fc600078e3cff */
[----:B------:R-:W4:Y:S01]  /*0a30*/  @P3 LDG.E R26, desc[UR6][R14.64+0xdc] ;  /* 0x0000dc060e1a3981 */ /* 0x000f22000c1e1900 */
[----:B------:R-:W-:-:S03]  /*0a40*/  @P1 LOP3.LUT R4, R4, R17, RZ, 0x3c, !PT ;  /* 0x0000001104041212 */ /* 0x000fc600078e3cff */
        /* <DEDUP_REMOVED lines=43> */
[----:B------:R-:W-:-:S04]  /*0d00*/  UIADD3 UR4, UPT, UPT, UR4, 0x10, URZ ;  /* 0x0000001004047890 */ /* 0x000fc8000fffe0ff */
[----:B------:R-:W-:Y:S01]  /*0d10*/  UISETP.NE.AND UP0, UPT, UR4, 0x20, UPT ;  /* 0x000000200400788c */ /* 0x000fe2000bf05270 */
[----:B--2---:R-:W-:Y:S02]  /*0d20*/  @P5 LOP3.LUT R5, R5, R18, RZ, 0x3c, !PT ;  /* 0x0000001205055212 */ /* 0x004fe400078e3cff */
[----:B---3--:R-:W-:Y:S02]  /*0d30*/  @P6 LOP3.LUT R6, R6, R19, RZ, 0x3c, !PT ;  /* 0x0000001306066212 */ /* 0x008fe400078e3cff */
[----:B----4-:R-:W-:Y:S02]  /*0d40*/  @P6 LOP3.LUT R3, R3, R20, RZ, 0x3c, !PT ;  /* 0x0000001403036212 */ /* 0x010fe400078e3cff */
[----:B------:R-:W-:Y:S02]  /*0d50*/  @P6 LOP3.LUT R4, R4, R21, RZ, 0x3c, !PT ;  /* 0x0000001504046212 */ /* 0x000fe400078e3cff */
[----:B------:R-:W-:Y:S02]  /*0d60*/  @P6 LOP3.LUT R7, R7, R22, RZ, 0x3c, !PT ;  /* 0x0000001607076212 */ /* 0x000fe400078e3cff */
[----:B------:R-:W-:-:S02]  /*0d70*/  @P6 LOP3.LUT R5, R5, R16, RZ, 0x3c, !PT ;  /* 0x0000001005056212 */ /* 0x000fc400078e3cff */
[----:B------:R-:W-:Y:S02]  /*0d80*/  @P0 LOP3.LUT R3, R3, R24, RZ, 0x3c, !PT ;  /* 0x0000001803030212 */ /* 0x000fe400078e3cff */
[----:B------:R-:W-:Y:S02]  /*0d90*/  @P0 LOP3.LUT R5, R5, R28, RZ, 0x3c, !PT ;  /* 0x0000001c05050212 */ /* 0x000fe400078e3cff */
[----:B------:R-:W-:Y:S02]  /*0da0*/  @P0 LOP3.LUT R7, R7, R26, RZ, 0x3c, !PT ;  /* 0x0000001a07070212 */ /* 0x000fe400078e3cff */
[----:B------:R-:W-:Y:S02]  /*0db0*/  @P0 LOP3.LUT R4, R4, R23, RZ, 0x3c, !PT ;  /* 0x0000001704040212 */ /* 0x000fe400078e3cff */
[----:B------:R-:W-:Y:S01]  /*0dc0*/  @P0 LOP3.LUT R6, R6, R17, RZ, 0x3c, !PT ;  /* 0x0000001106060212 */ /* 0x000fe200078e3cff */
[----:B------:R-:W-:Y:S06]  /*0dd0*/  BRA.U UP0, `(.L_x_8) ;  /* 0xfffffff500487547 */ /* 0x000fec000b83ffff */
[----:B------:R-:W-:-:S05]  /*0de0*/  VIADD R2, R2, 0x1 ;  /* 0x0000000102027836 */ /* 0x000fca0000000000 */
[----:B------:R-:W-:-:S13]  /*0df0*/  ISETP.NE.AND P0, PT, R2, 0x5, PT ;  /* 0x000000050200780c */ /* 0x000fda0003f05270 */
[----:B------:R-:W-:Y:S05]  /*0e00*/  @P0 BRA `(.L_x_9) ;  /* 0xfffffff400300947 */ /* 0x000fea000383ffff */
[----:B------:R-:W-:Y:S01]  /*0e10*/  LOP3.LUT R2, R10, 0x3, RZ, 0xc0, !PT ;  /* 0x000000030a027812 */ /* 0x000fe200078ec0ff */
[----:B------:R0:W-:Y:S03]  /*0e20*/  STL.64 [R1+0x8], R6 ;  /* 0x0000080601007387 */ /* 0x0001e60000100a00 */
[----:B------:R-:W-:Y:S01]  /*0e30*/  ISETP.NE.U32.AND P0, PT, R2, 0x1, PT ;  /* 0x000000010200780c */ /* 0x000fe20003f05070 */
[----:B------:R0:W-:Y:S03]  /*0e40*/  STL.64 [R1+0x10], R4 ;  /* 0x0000100401007387 */ /* 0x0001e60000100a00 */
[----:B------:R-:W-:Y:S01]  /*0e50*/  ISETP.NE.AND.EX P0, PT, RZ, RZ, PT, P0 ;  /* 0x000000ffff00720c */ /* 0x000fe20003f05300 */
[----:B------:R0:W-:-:S12]  /*0e60*/  STL [R1+0x4], R3 ;  /* 0x0000040301007387 */ /* 0x0001d80000100800 */
[----:B0-----:R-:W-:Y:S05]  /*0e70*/  @!P0 BRA `(.L_x_7) ;  /* 0x0000001400f08947 */ /* 0x001fea0003800000 */
[----:B------:R-:W-:Y:S01]  /*0e80*/  UMOV UR4, URZ ;  /* 0x000000ff00047c82 */ /* 0x000fe20008000000 */
[----:B------:R-:W-:Y:S01]  /*0e90*/  CS2R R2, SRZ ;  /* 0x0000000000027805 */ /* 0x000fe2000001ff00 */
[----:B------:R-:W-:Y:S01]  /*0ea0*/  IMAD.MOV.U32 R4, RZ, RZ, RZ ;  /* 0x000000ffff047224 */ /* 0x000fe200078e00ff */
[----:B------:R-:W-:Y:S01]  /*0eb0*/  CS2R R6, SRZ ;  /* 0x0000000000067805 */ /* 0x000fe2000001ff00 */
[----:B------:R-:W-:-:S07]  /*0ec0*/  IMAD.U32 R5, RZ, RZ, UR4 ;  /* 0x00000004ff057e24 */ /* 0x000fce000f8e00ff */
.L_x_11:
[----:B------:R-:W-:-:S06]  /*0ed0*/  IMAD R12, R2, 0x4, R1 ;  /* 0x00000004020c7824 */ /* 0x000fcc00078e0201 */
[----:B------:R-:W5:Y:S01]  /*0ee0*/  LDL R12, [R12+0x4] ;  /* 0x000004000c0c7983 */ /* 0x000f620000100800 */
[----:B------:R-:W-:-:S05]  /*0ef0*/  UMOV UR4, URZ ;  /* 0x000000ff00047c82 */ /* 0x000fca0008000000 */
.L_x_10:
        /* <DEDUP_REMOVED lines=180> */
[----:B------:R0:W-:Y:S03]  /*1a40*/  STL [R1+0x4], R3 ;  /* 0x0000040301007387 */ /* 0x0001e60000100800 */
[----:B------:R-:W-:Y:S01]  /*1a50*/  ISETP.NE.AND.EX P0, PT, RZ, RZ, PT, P0 ;  /* 0x000000ffff00720c */ /* 0x000fe20003f05300 */
[----:B------:R0:W-:-:S12]  /*1a60*/  STL.64 [R1+0x10], R4 ;  /* 0x0000100401007387 */ /* 0x0001d80000100a00 */
[----:B0-----:R-:W-:Y:S05]  /*1a70*/  @P0 BRA `(.L_x_7) ;  /* 0x0000000800f00947 */ /* 0x001fea0003800000 */
[----:B------:R-:W-:Y:S01]  /*1a80*/  UMOV UR4, URZ ;  /* 0x000000ff00047c82 */ /* 0x000fe20008000000 */
[----:B------:R-:W-:Y:S01]  /*1a90*/  CS2R R2, SRZ ;  /* 0x0000000000027805 */ /* 0x000fe2000001ff00 */
[----:B------:R-:W-:Y:S01]  /*1aa0*/  IMAD.MOV.U32 R4, RZ, RZ, RZ ;  /* 0x000000ffff047224 */ /* 0x000fe200078e00ff */
[----:B------:R-:W-:Y:S01]  /*1ab0*/  CS2R R6, SRZ ;  /* 0x0000000000067805 */ /* 0x000fe2000001ff00 */
[----:B------:R-:W-:-:S07]  /*1ac0*/  IMAD.U32 R5, RZ, RZ, UR4 ;  /* 0x00000004ff057e24 */ /* 0x000fce000f8e00ff */
.L_x_13:
[----:B------:R-:W-:-:S06]  /*1ad0*/  IMAD R12, R2, 0x4, R1 ;  /* 0x00000004020c7824 */ /* 0x000fcc00078e0201 */
[----:B------:R-:W5:Y:S01]  /*1ae0*/  LDL R12, [R12+0x4] ;  /* 0x000004000c0c7983 */ /* 0x000f620000100800 */
[----:B------:R-:W-:-:S05]  /*1af0*/  UMOV UR4, URZ ;  /* 0x000000ff00047c82 */ /* 0x000fca0008000000 */
.L_x_12:
        /* <DEDUP_REMOVED lines=177> */
[----:B------:R0:W-:Y:S04]  /*2610*/  STL.64 [R1+0x8], R6 ;  /* 0x0000080601007387 */ /* 0x0001e80000100a00 */
[----:B------:R0:W-:Y:S04]  /*2620*/  STL [R1+0x4], R3 ;  /* 0x0000040301007387 */ /* 0x0001e80000100800 */
[----:B------:R0:W-:Y:S02]  /*2630*/  STL.64 [R1+0x10], R4 ;  /* 0x0000100401007387 */ /* 0x0001e40000100a00 */
.L_x_7:
[----:B------:R-:W-:Y:S05]  /*2640*/  BSYNC.RECONVERGENT B1 ;  /* 0x0000000000017941 */ /* 0x000fea0003800200 */
.L_x_6:
[C---:B------:R-:W-:Y:S01]  /*2650*/  ISETP.GT.U32.AND P0, PT, R10.reuse, 0x3, PT ;  /* 0x000000030a00780c */ /* 0x040fe20003f04070 */
[----:B------:R-:W-:Y:S01]  /*2660*/  VIADD R11, R11, 0x1 ;  /* 0x000000010b0b7836 */ /* 0x000fe20000000000 */
[--C-:B------:R-:W-:Y:S02]  /*2670*/  SHF.R.U64 R10, R10, 0x2, R13.reuse ;  /* 0x000000020a0a7819 */ /* 0x100fe4000000120d */
[----:B------:R-:W-:Y:S02]  /*2680*/  ISETP.GT.U32.AND.EX P0, PT, R13, RZ, PT, P0 ;  /* 0x000000ff0d00720c */ /* 0x000fe40003f04100 */
[----:B------:R-:W-:-:S11]  /*2690*/  SHF.R.U32.HI R13, RZ, 0x2, R13 ;  /* 0x00000002ff0d7819 */ /* 0x000fd6000001160d */
[----:B------:R-:W-:Y:S05]  /*26a0*/  @P0 BRA `(.L_x_14) ;  /* 0xffffffd800e00947 */ /* 0x000fea000383ffff */
.L_x_5:
[----:B------:R-:W-:Y:S05]  /*26b0*/  BSYNC.RECONVERGENT B0 ;  /* 0x0000000000007941 */ /* 0x000fea0003800200 */
.L_x_4:
[----:B0-----:R-:W0:Y:S01]  /*26c0*/  LDC R6, c[0x0][0x388] ;  /* 0x0000e200ff067b82 */ /* 0x001e220000000800 */
[----:B------:R-:W-:Y:S01]  /*26d0*/  SHF.R.U32.HI R2, RZ, 0x2, R3 ;  /* 0x00000002ff027819 */ /* 0x000fe20000011603 */
[----:B------:R-:W1:Y:S03]  /*26e0*/  LDCU.64 UR4, c[0x0][0x380] ;  /* 0x00007000ff0477ac */ /* 0x000e660008000a00 */
[----:B------:R-:W-:Y:S01]  /*26f0*/  LOP3.LUT R2, R2, R3, RZ, 0x3c, !PT ;  /* 0x0000000302027212 */ /* 0x000fe200078e3cff */
[----:B------:R-:W-:-:S04]  /*2700*/  IMAD.SHL.U32 R3, R5, 0x10, RZ ;  /* 0x0000001005037824 */ /* 0x000fc800078e00ff */
[----:B------:R-:W-:-:S05]  /*2710*/  IMAD.SHL.U32 R4, R2, 0x2, RZ ;  /* 0x0000000202047824 */ /* 0x000fca00078e00ff */
[----:B------:R-:W-:-:S04]  /*2720*/  LOP3.LUT R4, R2, R4, R3, 0x96, !PT ;  /* 0x0000000402047212 */ /* 0x000fc800078e9603 */
[----:B------:R-:W-:Y:S02]  /*2730*/  LOP3.LUT R4, R4, R5, RZ, 0x3c, !PT ;  /* 0x0000000504047212 */ /* 0x000fe400078e3cff */
[----:B------:R-:W-:Y:S02]  /*2740*/  SHF.R.S32.HI R5, RZ, 0x1f, R0 ;  /* 0x0000001fff057819 */ /* 0x000fe40000011400 */
[----:B-1----:R-:W-:Y:S02]  /*2750*/  LEA R2, P0, R0, UR4, 0x2 ;  /* 0x0000000400027c11 */ /* 0x002fe4000f8010ff */
[----:B0-----:R-:W-:-:S05]  /*2760*/  LOP3.LUT R6, R6, 0xaad26b49, RZ, 0x3c, !PT ;  /* 0xaad26b4906067812 */ /* 0x001fca00078e3cff */
[----:B------:R-:W-:-:S05]  /*2770*/  IMAD R3, R6, 0x4182bed5, RZ ;  /* 0x4182bed506037824 */ /* 0x000fca00078e02ff */
[----:B------:R-:W-:Y:S01]  /*2780*/  IADD3 R4, PT, PT, R3, -0x26039c23, R4 ;  /* 0xd9fc63dd03047810 */ /* 0x000fe20007ffe004 */
[----:B------:R-:W-:-:S03]  /*2790*/  IMAD.MOV.U32 R3, RZ, RZ, 0x2f800000 ;  /* 0x2f800000ff037424 */ /* 0x000fc600078e00ff */
[----:B------:R-:W-:-:S05]  /*27a0*/  I2FP.F32.U32 R4, R4 ;  /* 0x0000000400047245 */ /* 0x000fca0000201000 */
[----:B------:R-:W-:Y:S01]  /*27b0*/  FFMA R4, R4, R3, 1.1641532182693481445e-10 ;  /* 0x2f00000004047423 */ /* 0x000fe20000000003 */
[----:B------:R-:W-:-:S03]  /*27c0*/  LEA.HI.X R3, R0, UR5, R5, 0x2, P0 ;  /* 0x0000000500037c11 */ /* 0x000fc600080f1405 */
[----:B------:R-:W-:-:S05]  /*27d0*/  FMUL R5, R4, 1000 ;  /* 0x447a000004057820 */ /* 0x000fca0000400000 */
[----:B------:R-:W-:Y:S01]  /*27e0*/  STG.E desc[UR6][R2.64], R5 ;  /* 0x0000000502007986 */ /* 0x000fe2000c101906 */
[----:B------:R-:W-:Y:S05]  /*27f0*/  EXIT ;  /* 0x000000000000794d */ /* 0x000fea0003800000 */
.L_x_15:
        /* <DEDUP_REMOVED lines=16> */
.L_x_18:


//--------------------- .nv.global.init           --------------------------
	.section	.nv.global.init,"aw",@progbits
	.align	4
.nv.global.init:
	.type		mrg32k3aM1SubSeq,@object
	.size		mrg32k3aM1SubSeq,(mrg32k3aM2SubSeq - mrg32k3aM1SubSeq)
mrg32k3aM1SubSeq:
        /*0000*/ 	.byte	0x0b, 0xcc, 0xee, 0x04, 0x73, 0x29, 0x8b, 0x6f, 0xf6, 0x53, 0x03, 0xf6, 0x23, 0xf6, 0xea, 0xda
        /* <DEDUP_REMOVED lines=125> */
	.type		mrg32k3aM2SubSeq,@object
	.size		mrg32k3aM2SubSeq,(mrg32k3aM1 - mrg32k3aM2SubSeq)
mrg32k3aM2SubSeq:
        /* <DEDUP_REMOVED lines=126> */
	.type		mrg32k3aM1,@object
	.size		mrg32k3aM1,(mrg32k3aM1Seq - mrg32k3aM1)
mrg32k3aM1:
        /* <DEDUP_REMOVED lines=144> */
	.type		mrg32k3aM1Seq,@object
	.size		mrg32k3aM1Seq,(mrg32k3aM2 - mrg32k3aM1Seq)
mrg32k3aM1Seq:
        /* <DEDUP_REMOVED lines=144> */
	.type		mrg32k3aM2,@object
	.size		mrg32k3aM2,(mrg32k3aM2Seq - mrg32k3aM2)
mrg32k3aM2:
        /* <DEDUP_REMOVED lines=144> */
	.type		mrg32k3aM2Seq,@object
	.size		mrg32k3aM2Seq,(precalc_xorwow_matrix - mrg32k3aM2Seq)
mrg32k3aM2Seq:
        /* <DEDUP_REMOVED lines=144> */
	.type		precalc_xorwow_matrix,@object
	.size		precalc_xorwow_matrix,(precalc_xorwow_offset_matrix - precalc_xorwow_matrix)
precalc_xorwow_matrix:
        /* <DEDUP_REMOVED lines=6400> */
	.type		precalc_xorwow_offset_matrix,@object
	.size		precalc_xorwow_offset_matrix,(.L_1 - precalc_xorwow_offset_matrix)
precalc_xorwow_offset_matrix:
        /* <DEDUP_REMOVED lines=6400> */
.L_1:


//--------------------- .nv.shared._Z11matMulTiledPfS_S_ --------------------------
	.section	.nv.shared._Z11matMulTiledPfS_S_,"aw",@nobits
	.sectionflags	@""
	.align	4
.nv.shared._Z11matMulTiledPfS_S_:
	.zero		3072


//--------------------- .nv.shared.reserved.0     --------------------------
	.section	.nv.shared.reserved.0,"aw",@nobits
	.weak		__nv_reservedSMEM_offset_0_alias
	.size		__nv_reservedSMEM_offset_0_alias, 0, 64
	.other		__nv_reservedSMEM_offset_0_alias,@"STO_CUDA_RESERVED_SHARED STV_DEFAULT"
__nv_reservedSMEM_offset_0_alias:
	.zero		0
	.zero		64


//--------------------- .nv.constant0._Z11matMulTiledPfS_S_ --------------------------
	.section	.nv.constant0._Z11matMulTiledPfS_S_,"a",@progbits
	.sectionflags	@""
	.align	4
.nv.constant0._Z11matMulTiledPfS_S_:
	.zero		920


//--------------------- .nv.constant0._Z9matMulGPUPfS_S_ --------------------------
	.section	.nv.constant0._Z9matMulGPUPfS_S_,"a",@progbits
	.sectionflags	@""
	.align	4
.nv.constant0._Z9matMulGPUPfS_S_:
	.zero		920


//--------------------- .nv.constant0._Z4initPfj  --------------------------
	.section	.nv.constant0._Z4initPfj,"a",@progbits
	.sectionflags	@""
	.align	4
.nv.constant0._Z4initPfj:
	.zero		908


//--------------------- SYMBOLS --------------------------

	.type		.nv.reservedSmem.offset0,@object
	.size		.nv.reservedSmem.offset0,0x4
	.type		.nv.reservedSmem.cap,@object
	.size		.nv.reservedSmem.cap,0x4
